// auto-generated by cutlass_sweep.gemm — config: {"arch": "sm_100", "cluster_m": 2, "cluster_n": 1, "dtype": "int8", "stages": 4, "tile_k": 128, "tile_m": 256, "tile_n": 64}
#include "cutlass/cutlass.h"
#include "cutlass/gemm/collective/collective_builder.hpp"
#include "cutlass/gemm/device/gemm_universal_adapter.h"
#include "cutlass/gemm/kernel/gemm_universal.hpp"
#include "cutlass/epilogue/collective/collective_builder.hpp"

using ElemA = int8_t;
using ElemB = int8_t;
using ElemCD = int8_t;
using Acc  = int32_t;
using TileShape    = cute::Shape<cute::_256, cute::_64, cute::_128>;
using ClusterShape = cute::Shape<cute::_2, cute::_1, cute::_1>;

using CollectiveEpilogue = typename cutlass::epilogue::collective::CollectiveBuilder<
    cutlass::arch::Sm100, cutlass::arch::OpClassTensorOp,
    TileShape, ClusterShape,
    cutlass::epilogue::collective::EpilogueTileAuto,
    Acc, Acc,
    ElemCD, cutlass::layout::RowMajor, 128 / cutlass::sizeof_bits<ElemCD>::value,
    ElemCD, cutlass::layout::RowMajor, 128 / cutlass::sizeof_bits<ElemCD>::value,
    cutlass::epilogue::collective::EpilogueScheduleAuto
  >::CollectiveOp;

using CollectiveMainloop = typename cutlass::gemm::collective::CollectiveBuilder<
    cutlass::arch::Sm100, cutlass::arch::OpClassTensorOp,
    ElemA, cutlass::layout::RowMajor, 128 / cutlass::sizeof_bits<ElemA>::value,
    ElemB, cutlass::layout::ColumnMajor, 128 / cutlass::sizeof_bits<ElemB>::value,
    Acc,
    TileShape, ClusterShape,
    cutlass::gemm::collective::StageCount<4>,
    cutlass::gemm::collective::KernelScheduleAuto
  >::CollectiveOp;

using GemmKernel = cutlass::gemm::kernel::GemmUniversal<
    cute::Shape<int,int,int,int>,
    CollectiveMainloop,
    CollectiveEpilogue
>;
using Gemm = cutlass::gemm::device::GemmUniversalAdapter<GemmKernel>;

// Force the device kernel symbol into the cubin without needing a host main.
auto* _anchor = &cutlass::device_kernel<GemmKernel>;


// ===== COMPILED SASS (sm_100a) =====

	.target	sm_100a

	.elftype	@"ET_EXEC"


//--------------------- .note.nv.tkinfo           --------------------------
	.section	.note.nv.tkinfo,"",@"SHT_NOTE"
	.sectionflags	@"SHF_NOTE_NV_TKINFO"
	.tkinfo
        /*0018*/ 	.word	0x00000002
        /*0030*/ 	.string	""
        /*0030*/ 	.string	"ptxas"
        /*0030*/ 	.string	"Cuda compilation tools, release 13.0, V13.0.88"
        /*0030*/ 	.string	"Build cuda_13.0.r13.0/compiler.36424714_0"
        /*0030*/ 	.string	"-arch sm_100a -m 64 "



//--------------------- .note.nv.cuinfo           --------------------------
	.section	.note.nv.cuinfo,"",@"SHT_NOTE"
	.sectionflags	@"SHF_NOTE_NV_CUINFO"
        /*0018*/ 	.short	0x0002
        /*001a*/ 	.short	0x0064
        /*001c*/ 	.short	0x0082
	.zero		2


//--------------------- .nv.info                  --------------------------
	.section	.nv.info,"",@"SHT_CUDA_INFO"
	.align	4


	//----- nvinfo : EIATTR_REGCOUNT
	.align		4
        /*0000*/ 	.byte	0x04, 0x2f
        /*0002*/ 	.short	(.L_19 - .L_18)
	.align		4
.L_18:
        /*0004*/ 	.word	index@(_ZN7cutlass13device_kernelINS_4gemm6kernel13GemmUniversalIN4cute5tupleIJiiiiEEENS1_10collective13CollectiveMmaINS1_35MainloopSm100TmaUmmaWarpSpecializedILi4ELi2ELi4ENS5_IJNS4_1CILi2EEENSA_ILi1EEESC_EEEEENS5_IJNSA_ILi256EEENSA_ILi64EEENSA_ILi128EEEEEEaNS5_IJlSC_lEEEaSJ_NS4_8TiledMMAINS4_8MMA_AtomIJNS4_21SM100_MMA_S8_2x1SM_SSIaaiLi256ELi64ELNS4_4UMMA5MajorE0ELSO_0ELNSN_8SaturateE0EEEEEENS4_6LayoutINS5_IJSC_SC_SC_EEENS5_IJNSA_ILi0EEESU_SU_EEEEENS5_IJNS4_10UnderscoreESX_SX_EEEEENS4_18SM100_TMA_2SM_LOADENS4_14ComposedLayoutINS4_7SwizzleILi3ELi4ELi3EEENS4_18smem_ptr_flag_bitsILi8EEENSS_INS5_IJNSA_ILi8EEESH_EEENS5_IJSH_SC_EEEEEEEvNS4_8identityES10_S1A_vS1B_EENS_8epilogue10collective18CollectiveEpilogueINS1D_23Sm100TmaWarpSpecializedILi1ELi1ELi64ELb0ELb0EEEJNS5_IJSH_SG_SH_EEENS5_IJNSS_ISH_SC_EENSS_ISG_SC_EEEEEaSJ_aSJ_NS1D_6fusion15FusionCallbacksIS1H_NS1M_17LinearCombinationIaiaiLNS_15FloatRoundStyleE2EEES1I_S1L_JEEENS4_5SM1004TMEM4LOAD26SM100_TMEM_LOAD_32dp32b64xENS4_13SM90_TMA_LOADENS11_INS12_ILi2ELi4ELi3EEES15_NSS_INS5_IJS16_SG_EEENS5_IJSG_SC_EEEEEEENS4_39AutoVectorizingCopyWithAssumedAlignmentILi128EEENS4_14SM90_TMA_STOREES21_S23_S23_EEEvvEEEEvNT_6ParamsE)
        /*0008*/ 	.word	0x000000c6


	//----- nvinfo : EIATTR_FRAME_SIZE
	.align		4
.L_19:
        /*000c*/ 	.byte	0x04, 0x11
        /*000e*/ 	.short	(.L_21 - .L_20)
	.align		4
.L_20:
        /*0010*/ 	.word	index@($__internal_2_$__cuda_sm10x_tcgen05_guardrail_trap_unallocated_columns_being_dealloced)
        /*0014*/ 	.word	0x00000000


	//----- nvinfo : EIATTR_FRAME_SIZE
	.align		4
.L_21:
        /*0018*/ 	.byte	0x04, 0x11
        /*001a*/ 	.short	(.L_23 - .L_22)
	.align		4
.L_22:
        /*001c*/ 	.word	index@($__internal_1_$__cuda_sm10x_tcgen05_guardrail_trap_phase_invalid_during_alloc)
        /*0020*/ 	.word	0x00000000


	//----- nvinfo : EIATTR_FRAME_SIZE
	.align		4
.L_23:
        /*0024*/ 	.byte	0x04, 0x11
        /*0026*/ 	.short	(.L_25 - .L_24)
	.align		4
.L_24:
        /*0028*/ 	.word	index@($__internal_0_$__cuda_sm10x_tcgen05_guardrail_trap_col_being_dealloced_not_returned_by_alloc)
        /*002c*/ 	.word	0x00000000


	//----- nvinfo : EIATTR_FRAME_SIZE
	.align		4
.L_25:
        /*0030*/ 	.byte	0x04, 0x11
        /*0032*/ 	.short	(.L_27 - .L_26)
	.align		4
.L_26:
        /*0034*/ 	.word	index@(_ZN7cutlass13device_kernelINS_4gemm6kernel13GemmUniversalIN4cute5tupleIJiiiiEEENS1_10collective13CollectiveMmaINS1_35MainloopSm100TmaUmmaWarpSpecializedILi4ELi2ELi4ENS5_IJNS4_1CILi2EEENSA_ILi1EEESC_EEEEENS5_IJNSA_ILi256EEENSA_ILi64EEENSA_ILi128EEEEEEaNS5_IJlSC_lEEEaSJ_NS4_8TiledMMAINS4_8MMA_AtomIJNS4_21SM100_MMA_S8_2x1SM_SSIaaiLi256ELi64ELNS4_4UMMA5MajorE0ELSO_0ELNSN_8SaturateE0EEEEEENS4_6LayoutINS5_IJSC_SC_SC_EEENS5_IJNSA_ILi0EEESU_SU_EEEEENS5_IJNS4_10UnderscoreESX_SX_EEEEENS4_18SM100_TMA_2SM_LOADENS4_14ComposedLayoutINS4_7SwizzleILi3ELi4ELi3EEENS4_18smem_ptr_flag_bitsILi8EEENSS_INS5_IJNSA_ILi8EEESH_EEENS5_IJSH_SC_EEEEEEEvNS4_8identityES10_S1A_vS1B_EENS_8epilogue10collective18CollectiveEpilogueINS1D_23Sm100TmaWarpSpecializedILi1ELi1ELi64ELb0ELb0EEEJNS5_IJSH_SG_SH_EEENS5_IJNSS_ISH_SC_EENSS_ISG_SC_EEEEEaSJ_aSJ_NS1D_6fusion15FusionCallbacksIS1H_NS1M_17LinearCombinationIaiaiLNS_15FloatRoundStyleE2EEES1I_S1L_JEEENS4_5SM1004TMEM4LOAD26SM100_TMEM_LOAD_32dp32b64xENS4_13SM90_TMA_LOADENS11_INS12_ILi2ELi4ELi3EEES15_NSS_INS5_IJS16_SG_EEENS5_IJSG_SC_EEEEEEENS4_39AutoVectorizingCopyWithAssumedAlignmentILi128EEENS4_14SM90_TMA_STOREES21_S23_S23_EEEvvEEEEvNT_6ParamsE)
        /*0038*/ 	.word	0x00000000


	//----- nvinfo : EIATTR_MIN_STACK_SIZE
	.align		4
.L_27:
        /*003c*/ 	.byte	0x04, 0x12
        /*003e*/ 	.short	(.L_29 - .L_28)
	.align		4
.L_28:
        /*0040*/ 	.word	index@(_ZN7cutlass13device_kernelINS_4gemm6kernel13GemmUniversalIN4cute5tupleIJiiiiEEENS1_10collective13CollectiveMmaINS1_35MainloopSm100TmaUmmaWarpSpecializedILi4ELi2ELi4ENS5_IJNS4_1CILi2EEENSA_ILi1EEESC_EEEEENS5_IJNSA_ILi256EEENSA_ILi64EEENSA_ILi128EEEEEEaNS5_IJlSC_lEEEaSJ_NS4_8TiledMMAINS4_8MMA_AtomIJNS4_21SM100_MMA_S8_2x1SM_SSIaaiLi256ELi64ELNS4_4UMMA5MajorE0ELSO_0ELNSN_8SaturateE0EEEEEENS4_6LayoutINS5_IJSC_SC_SC_EEENS5_IJNSA_ILi0EEESU_SU_EEEEENS5_IJNS4_10UnderscoreESX_SX_EEEEENS4_18SM100_TMA_2SM_LOADENS4_14ComposedLayoutINS4_7SwizzleILi3ELi4ELi3EEENS4_18smem_ptr_flag_bitsILi8EEENSS_INS5_IJNSA_ILi8EEESH_EEENS5_IJSH_SC_EEEEEEEvNS4_8identityES10_S1A_vS1B_EENS_8epilogue10collective18CollectiveEpilogueINS1D_23Sm100TmaWarpSpecializedILi1ELi1ELi64ELb0ELb0EEEJNS5_IJSH_SG_SH_EEENS5_IJNSS_ISH_SC_EENSS_ISG_SC_EEEEEaSJ_aSJ_NS1D_6fusion15FusionCallbacksIS1H_NS1M_17LinearCombinationIaiaiLNS_15FloatRoundStyleE2EEES1I_S1L_JEEENS4_5SM1004TMEM4LOAD26SM100_TMEM_LOAD_32dp32b64xENS4_13SM90_TMA_LOADENS11_INS12_ILi2ELi4ELi3EEES15_NSS_INS5_IJS16_SG_EEENS5_IJSG_SC_EEEEEEENS4_39AutoVectorizingCopyWithAssumedAlignmentILi128EEENS4_14SM90_TMA_STOREES21_S23_S23_EEEvvEEEEvNT_6ParamsE)
        /*0044*/ 	.word	0x00000000
.L_29:


//--------------------- .nv.compat                --------------------------
	.section	.nv.compat,"",@"SHT_CUDA_COMPAT_INFO"
	.align	4
        /*0000*/ 	.byte	0x02, 0x09, 0x01, 0x00, 0x02, 0x02, 0x03, 0x00, 0x02, 0x05, 0x06, 0x00, 0x03, 0x07, 0x01, 0x01
        /*0010*/ 	.byte	0x02, 0x03, 0x01, 0x00, 0x02, 0x06, 0x01, 0x00, 0x04, 0x0b, 0x08, 0x00, 0x01, 0x00, 0x00, 0x00
        /*0020*/ 	.byte	0x00, 0x00, 0x00, 0x00


//--------------------- .nv.info._ZN7cutlass13device_kernelINS_4gemm6kernel13GemmUniversalIN4cute5tupleIJiiiiEEENS1_10collective13CollectiveMmaINS1_35MainloopSm100TmaUmmaWarpSpecializedILi4ELi2ELi4ENS5_IJNS4_1CILi2EEENSA_ILi1EEESC_EEEEENS5_IJNSA_ILi256EEENSA_ILi64EEENSA_ILi128EEEEEEaNS5_IJlSC_lEEEaSJ_NS4_8TiledMMAINS4_8MMA_AtomIJNS4_21SM100_MMA_S8_2x1SM_SSIaaiLi256ELi64ELNS4_4UMMA5MajorE0ELSO_0ELNSN_8SaturateE0EEEEEENS4_6LayoutINS5_IJSC_SC_SC_EEENS5_IJNSA_ILi0EEESU_SU_EEEEENS5_IJNS4_10UnderscoreESX_SX_EEEEENS4_18SM100_TMA_2SM_LOADENS4_14ComposedLayoutINS4_7SwizzleILi3ELi4ELi3EEENS4_18smem_ptr_flag_bitsILi8EEENSS_INS5_IJNSA_ILi8EEESH_EEENS5_IJSH_SC_EEEEEEEvNS4_8identityES10_S1A_vS1B_EENS_8epilogue10collective18CollectiveEpilogueINS1D_23Sm100TmaWarpSpecializedILi1ELi1ELi64ELb0ELb0EEEJNS5_IJSH_SG_SH_EEENS5_IJNSS_ISH_SC_EENSS_ISG_SC_EEEEEaSJ_aSJ_NS1D_6fusion15FusionCallbacksIS1H_NS1M_17LinearCombinationIaiaiLNS_15FloatRoundStyleE2EEES1I_S1L_JEEENS4_5SM1004TMEM4LOAD26SM100_TMEM_LOAD_32dp32b64xENS4_13SM90_TMA_LOADENS11_INS12_ILi2ELi4ELi3EEES15_NSS_INS5_IJS16_SG_EEENS5_IJSG_SC_EEEEEEENS4_39AutoVectorizingCopyWithAssumedAlignmentILi128EEENS4_14SM90_TMA_STOREES21_S23_S23_EEEvvEEEEvNT_6ParamsE --------------------------
	.section	.nv.info._ZN7cutlass13device_kernelINS_4gemm6kernel13GemmUniversalIN4cute5tupleIJiiiiEEENS1_10collective13CollectiveMmaINS1_35MainloopSm100TmaUmmaWarpSpecializedILi4ELi2ELi4ENS5_IJNS4_1CILi2EEENSA_ILi1EEESC_EEEEENS5_IJNSA_ILi256EEENSA_ILi64EEENSA_ILi128EEEEEEaNS5_IJlSC_lEEEaSJ_NS4_8TiledMMAINS4_8MMA_AtomIJNS4_21SM100_MMA_S8_2x1SM_SSIaaiLi256ELi64ELNS4_4UMMA5MajorE0ELSO_0ELNSN_8SaturateE0EEEEEENS4_6LayoutINS5_IJSC_SC_SC_EEENS5_IJNSA_ILi0EEESU_SU_EEEEENS5_IJNS4_10UnderscoreESX_SX_EEEEENS4_18SM100_TMA_2SM_LOADENS4_14ComposedLayoutINS4_7SwizzleILi3ELi4ELi3EEENS4_18smem_ptr_flag_bitsILi8EEENSS_INS5_IJNSA_ILi8EEESH_EEENS5_IJSH_SC_EEEEEEEvNS4_8identityES10_S1A_vS1B_EENS_8epilogue10collective18CollectiveEpilogueINS1D_23Sm100TmaWarpSpecializedILi1ELi1ELi64ELb0ELb0EEEJNS5_IJSH_SG_SH_EEENS5_IJNSS_ISH_SC_EENSS_ISG_SC_EEEEEaSJ_aSJ_NS1D_6fusion15FusionCallbacksIS1H_NS1M_17LinearCombinationIaiaiLNS_15FloatRoundStyleE2EEES1I_S1L_JEEENS4_5SM1004TMEM4LOAD26SM100_TMEM_LOAD_32dp32b64xENS4_13SM90_TMA_LOADENS11_INS12_ILi2ELi4ELi3EEES15_NSS_INS5_IJS16_SG_EEENS5_IJSG_SC_EEEEEEENS4_39AutoVectorizingCopyWithAssumedAlignmentILi128EEENS4_14SM90_TMA_STOREES21_S23_S23_EEEvvEEEEvNT_6ParamsE,"",@"SHT_CUDA_INFO"
	.sectionflags	@""
	.align	4


	//----- nvinfo : EIATTR_CUDA_API_VERSION
	.align		4
        /*0000*/ 	.byte	0x04, 0x37
        /*0002*/ 	.short	(.L_31 - .L_30)
.L_30:
        /*0004*/ 	.word	0x00000082


	//----- nvinfo : EIATTR_KPARAM_INFO
	.align		4
.L_31:
        /*0008*/ 	.byte	0x04, 0x17
        /*000a*/ 	.short	(.L_33 - .L_32)
.L_32:
        /*000c*/ 	.word	0x00000000
        /*0010*/ 	.short	0x0000
        /*0012*/ 	.short	0x0000
        /*0014*/ 	.byte	0x00, 0xf0, 0x01, 0x20


	//----- nvinfo : EIATTR_AT_ENTRY_FRAGMENTS
	.align		4
.L_33:
        /*0018*/ 	.byte	0x04, 0x4f
        /*001a*/ 	.short	(.L_35 - .L_34)


	//   ....[0]....
.L_34:
        /*001c*/ 	.word	0x00000007


	//----- nvinfo : EIATTR_RESERVED_SMEM_USED
	.align		4
.L_35:
        /*0020*/ 	.byte	0x01, 0x41
	.zero		2


	//----- nvinfo : EIATTR_SPARSE_MMA_MASK
	.align		4
        /*0024*/ 	.byte	0x03, 0x50
        /*0026*/ 	.short	0x0000


	//----- nvinfo : EIATTR_TCGEN05_2CTA_USED
	.align		4
        /*0028*/ 	.byte	0x01, 0x52
	.zero		2


	//----- nvinfo : EIATTR_MAXREG_COUNT
	.align		4
        /*002c*/ 	.byte	0x03, 0x1b
        /*002e*/ 	.short	0x00ff


	//----- nvinfo : EIATTR_NUM_BARRIERS
	.align		4
        /*0030*/ 	.byte	0x02, 0x4c
        /*0032*/ 	.byte	0x07
	.zero		1


	//----- nvinfo : EIATTR_EXTERNS
	.align		4
        /*0034*/ 	.byte	0x04, 0x0f
        /*0036*/ 	.short	(.L_37 - .L_36)


	//   ....[0]....
	.align		4
.L_36:
        /*0038*/ 	.word	index@(__assertfail)


	//----- nvinfo : EIATTR_MERCURY_ISA_VERSION
	.align		4
.L_37:
        /*003c*/ 	.byte	0x03, 0x5f
        /*003e*/ 	.short	0x0101


	//----- nvinfo : EIATTR_INT_WARP_WIDE_INSTR_OFFSETS
	.align		4
        /*0040*/ 	.byte	0x04, 0x31
        /*0042*/ 	.short	(.L_39 - .L_38)


	//   ....[0]....
.L_38:
        /*0044*/ 	.word	0x00000cb0


	//   ....[1]....
        /*0048*/ 	.word	0x00000d50


	//   ....[2]....
        /*004c*/ 	.word	0x000020b0


	//   ....[3]....
        /*0050*/ 	.word	0x00003f90


	//   ....[4]....
        /*0054*/ 	.word	0x00003fb0


	//   ....[5]....
        /*0058*/ 	.word	0x00003fe0


	//   ....[6]....
        /*005c*/ 	.word	0x000049f0


	//   ....[7]....
        /*0060*/ 	.word	0x00004b10


	//----- nvinfo : EIATTR_COOP_GROUP_MASK_REGIDS
	.align		4
.L_39:
        /*0064*/ 	.byte	0x04, 0x29
        /*0066*/ 	.short	(.L_41 - .L_40)


	//   ....[0]....
.L_40:
        /*0068*/ 	.word	0xffffffff


	//   ....[1]....
        /*006c*/ 	.word	0xffffffff


	//   ....[2]....
        /*0070*/ 	.word	0xffffffff


	//   ....[3]....
        /*0074*/ 	.word	0xffffffff


	//   ....[4]....
        /*0078*/ 	.word	0xffffffff


	//   ....[5]....
        /*007c*/ 	.word	0xffffffff


	//   ....[6]....
        /*0080*/ 	.word	0xffffffff


	//   ....[7]....
        /*0084*/ 	.word	0xffffffff


	//   ....[8]....
        /*0088*/ 	.word	0xffffffff


	//   ....[9]....
        /*008c*/ 	.word	0xffffffff


	//   ....[10]....
        /*0090*/ 	.word	0xffffffff


	//   ....[11]....
        /*0094*/ 	.word	0xffffffff


	//   ....[12]....
        /*0098*/ 	.word	0xffffffff


	//   ....[13]....
        /*009c*/ 	.word	0xffffffff


	//----- nvinfo : EIATTR_COOP_GROUP_INSTR_OFFSETS
	.align		4
.L_41:
        /*00a0*/ 	.byte	0x04, 0x28
        /*00a2*/ 	.short	(.L_43 - .L_42)


	//   ....[0]....
.L_42:
        /*00a4*/ 	.word	0x000000c0


	//   ....[1]....
        /*00a8*/ 	.word	0x00000500


	//   ....[2]....
        /*00ac*/ 	.word	0x00000680


	//   ....[3]....
        /*00b0*/ 	.word	0x000007b0


	//   ....[4]....
        /*00b4*/ 	.word	0x000008a0


	//   ....[5]....
        /*00b8*/ 	.word	0x00000a00


	//   ....[6]....
        /*00bc*/ 	.word	0x00000b90


	//   ....[7]....
        /*00c0*/ 	.word	0x00000dd0


	//   ....[8]....
        /*00c4*/ 	.word	0x00001f90


	//   ....[9]....
        /*00c8*/ 	.word	0x00002d70


	//   ....[10]....
        /*00cc*/ 	.word	0x00003240


	//   ....[11]....
        /*00d0*/ 	.word	0x00003270


	//   ....[12]....
        /*00d4*/ 	.word	0x00003e90


	//   ....[13]....
        /*00d8*/ 	.word	0x000040a0


	//----- nvinfo : EIATTR_VRC_CTA_INIT_COUNT
	.align		4
.L_43:
        /*00dc*/ 	.byte	0x02, 0x4a
        /*00de*/ 	.byte	0x80
	.zero		1


	//----- nvinfo : EIATTR_SYSCALL_OFFSETS
	.align		4
        /*00e0*/ 	.byte	0x04, 0x46
        /*00e2*/ 	.short	(.L_45 - .L_44)


	//   ....[0]....
.L_44:
        /*00e4*/ 	.word	0x00005510


	//   ....[1]....
        /*00e8*/ 	.word	0x00005650


	//   ....[2]....
        /*00ec*/ 	.word	0x00005df0


	//----- nvinfo : EIATTR_MBARRIER_INSTR_OFFSETS
	.align		4
.L_45:
        /*00f0*/ 	.byte	0x04, 0x39
        /*00f2*/ 	.short	(.L_47 - .L_46)


	//   ....[0]....
.L_46:
        /*00f4*/ 	.word	0x000005f0
        /*00f8*/ 	.word	0x000000ff
        /*00fc*/ 	.word	0x00000000
        /*0100*/ 	.short	0x0100
        /*0102*/ 	.byte	0x08
	.zero		1


	//   ....[1]....
        /*0104*/ 	.word	0x00000600
        /*0108*/ 	.word	0x000000ff
        /*010c*/ 	.word	0x00000020
        /*0110*/ 	.short	0x0100
        /*0112*/ 	.byte	0x08
	.zero		1


	//   ....[2]....
        /*0114*/ 	.word	0x00000610
        /*0118*/ 	.word	0x000000ff
        /*011c*/ 	.word	0x00000008
        /*0120*/ 	.short	0x0100
        /*0122*/ 	.byte	0x08
	.zero		1


	//   ....[3]....
        /*0124*/ 	.word	0x00000620
        /*0128*/ 	.word	0x000000ff
        /*012c*/ 	.word	0x00000028
        /*0130*/ 	.short	0x0100
        /*0132*/ 	.byte	0x08
	.zero		1


	//   ....[4]....
        /*0134*/ 	.word	0x00000630
        /*0138*/ 	.word	0x000000ff
        /*013c*/ 	.word	0x00000010
        /*0140*/ 	.short	0x0100
        /*0142*/ 	.byte	0x08
	.zero		1


	//   ....[5]....
        /*0144*/ 	.word	0x00000640
        /*0148*/ 	.word	0x000000ff
        /*014c*/ 	.word	0x00000030
        /*0150*/ 	.short	0x0100
        /*0152*/ 	.byte	0x08
	.zero		1


	//   ....[6]....
        /*0154*/ 	.word	0x00000650
        /*0158*/ 	.word	0x000000ff
        /*015c*/ 	.word	0x00000018
        /*0160*/ 	.short	0x0100
        /*0162*/ 	.byte	0x08
	.zero		1


	//   ....[7]....
        /*0164*/ 	.word	0x00000660
        /*0168*/ 	.word	0x000000ff
        /*016c*/ 	.word	0x00000038
        /*0170*/ 	.short	0x0100
        /*0172*/ 	.byte	0x08
	.zero		1


	//   ....[8]....
        /*0174*/ 	.word	0x00000780
        /*0178*/ 	.word	0x000000ff
        /*017c*/ 	.word	0x00000040
        /*0180*/ 	.short	0x0100
        /*0182*/ 	.byte	0x09
	.zero		1


	//   ....[9]....
        /*0184*/ 	.word	0x00000790
        /*0188*/ 	.word	0x000000ff
        /*018c*/ 	.word	0x00000048
        /*0190*/ 	.short	0x0100
        /*0192*/ 	.byte	0x09
	.zero		1


	//   ....[10]....
        /*0194*/ 	.word	0x00000870
        /*0198*/ 	.word	0x000000ff
        /*019c*/ 	.word	0x00000050
        /*01a0*/ 	.short	0x0100
        /*01a2*/ 	.byte	0x08
	.zero		1


	//   ....[11]....
        /*01a4*/ 	.word	0x00000880
        /*01a8*/ 	.word	0x000000ff
        /*01ac*/ 	.word	0x00000058
        /*01b0*/ 	.short	0x0100
        /*01b2*/ 	.byte	0x08
	.zero		1


	//   ....[12]....
        /*01b4*/ 	.word	0x000009b0
        /*01b8*/ 	.word	0x000000ff
        /*01bc*/ 	.word	0x00000060
        /*01c0*/ 	.short	0x0100
        /*01c2*/ 	.byte	0x08
	.zero		1


	//   ....[13]....
        /*01c4*/ 	.word	0x000009c0
        /*01c8*/ 	.word	0x000000ff
        /*01cc*/ 	.word	0x00000070
        /*01d0*/ 	.short	0x0100
        /*01d2*/ 	.byte	0x08
	.zero		1


	//   ....[14]....
        /*01d4*/ 	.word	0x000009d0
        /*01d8*/ 	.word	0x000000ff
        /*01dc*/ 	.word	0x00000068
        /*01e0*/ 	.short	0x0100
        /*01e2*/ 	.byte	0x08
	.zero		1


	//   ....[15]....
        /*01e4*/ 	.word	0x000009e0
        /*01e8*/ 	.word	0x000000ff
        /*01ec*/ 	.word	0x00000078
        /*01f0*/ 	.short	0x0100
        /*01f2*/ 	.byte	0x08
	.zero		1


	//   ....[16]....
        /*01f4*/ 	.word	0x00000b00
        /*01f8*/ 	.word	0x000000ff
        /*01fc*/ 	.word	0x00000080
        /*0200*/ 	.short	0x0100
        /*0202*/ 	.byte	0x09
	.zero		1


	//   ....[17]....
        /*0204*/ 	.word	0x00000b10
        /*0208*/ 	.word	0x000000ff
        /*020c*/ 	.word	0x000000a0
        /*0210*/ 	.short	0x0100
        /*0212*/ 	.byte	0x09
	.zero		1


	//   ....[18]....
        /*0214*/ 	.word	0x00000b20
        /*0218*/ 	.word	0x000000ff
        /*021c*/ 	.word	0x00000088
        /*0220*/ 	.short	0x0100
        /*0222*/ 	.byte	0x09
	.zero		1


	//   ....[19]....
        /*0224*/ 	.word	0x00000b30
        /*0228*/ 	.word	0x000000ff
        /*022c*/ 	.word	0x000000a8
        /*0230*/ 	.short	0x0100
        /*0232*/ 	.byte	0x09
	.zero		1


	//   ....[20]....
        /*0234*/ 	.word	0x00000b40
        /*0238*/ 	.word	0x000000ff
        /*023c*/ 	.word	0x00000090
        /*0240*/ 	.short	0x0100
        /*0242*/ 	.byte	0x09
	.zero		1


	//   ....[21]....
        /*0244*/ 	.word	0x00000b50
        /*0248*/ 	.word	0x000000ff
        /*024c*/ 	.word	0x000000b0
        /*0250*/ 	.short	0x0100
        /*0252*/ 	.byte	0x09
	.zero		1


	//   ....[22]....
        /*0254*/ 	.word	0x00000b60
        /*0258*/ 	.word	0x000000ff
        /*025c*/ 	.word	0x00000098
        /*0260*/ 	.short	0x0100
        /*0262*/ 	.byte	0x09
	.zero		1


	//   ....[23]....
        /*0264*/ 	.word	0x00000b70
        /*0268*/ 	.word	0x000000ff
        /*026c*/ 	.word	0x000000b8
        /*0270*/ 	.short	0x0100
        /*0272*/ 	.byte	0x09
	.zero		1


	//   ....[24]....
        /*0274*/ 	.word	0x00000c60
        /*0278*/ 	.word	0x000000ff
        /*027c*/ 	.word	0x000000c0
        /*0280*/ 	.short	0x0100
        /*0282*/ 	.byte	0x08
	.zero		1


	//   ....[25]....
        /*0284*/ 	.word	0x00000c70
        /*0288*/ 	.word	0x000000ff
        /*028c*/ 	.word	0x000000d0
        /*0290*/ 	.short	0x0100
        /*0292*/ 	.byte	0x08
	.zero		1


	//   ....[26]....
        /*0294*/ 	.word	0x00000c80
        /*0298*/ 	.word	0x000000ff
        /*029c*/ 	.word	0x000000c8
        /*02a0*/ 	.short	0x0100
        /*02a2*/ 	.byte	0x08
	.zero		1


	//   ....[27]....
        /*02a4*/ 	.word	0x00000c90
        /*02a8*/ 	.word	0x000000ff
        /*02ac*/ 	.word	0x000000d8
        /*02b0*/ 	.short	0x0100
        /*02b2*/ 	.byte	0x08
	.zero		1


	//   ....[28]....
        /*02b4*/ 	.word	0x00000d80
        /*02b8*/ 	.word	0x000000ff
        /*02bc*/ 	.word	0x000000e0
        /*02c0*/ 	.short	0x0100
        /*02c2*/ 	.byte	0x06
	.zero		1


	//   ....[29]....
        /*02c4*/ 	.word	0x00001790
        /*02c8*/ 	.word	0x00000003
        /*02cc*/ 	.word	0x000000d0
        /*02d0*/ 	.short	0x010a
        /*02d2*/ 	.byte	0xff
	.zero		1


	//   ....[30]....
        /*02d4*/ 	.word	0x000017c0
        /*02d8*/ 	.word	0x00000003
        /*02dc*/ 	.word	0x000000c0
        /*02e0*/ 	.short	0x0101
        /*02e2*/ 	.byte	0xff
	.zero		1


	//   ....[31]....
        /*02e4*/ 	.word	0x000018c0
        /*02e8*/ 	.word	0x000000ff
        /*02ec*/ 	.word	0x00000020
        /*02f0*/ 	.short	0x010a
        /*02f2*/ 	.byte	0x08
	.zero		1


	//   ....[32]....
        /*02f4*/ 	.word	0x00001990
        /*02f8*/ 	.word	0x000000ff
        /*02fc*/ 	.word	0x00000020
        /*0300*/ 	.short	0x010a
        /*0302*/ 	.byte	0x21
	.zero		1


	//   ....[33]....
        /*0304*/ 	.word	0x00001b40
        /*0308*/ 	.word	0x000000ff
        /*030c*/ 	.word	0x00000020
        /*0310*/ 	.short	0x010a
        /*0312*/ 	.byte	0x08
	.zero		1


	//   ....[34]....
        /*0314*/ 	.word	0x00001c40
        /*0318*/ 	.word	0x000000ff
        /*031c*/ 	.word	0x00000058
        /*0320*/ 	.short	0x0101
        /*0322*/ 	.byte	0x04
	.zero		1


	//   ....[35]....
        /*0324*/ 	.word	0x00001c60
        /*0328*/ 	.word	0x000000ff
        /*032c*/ 	.word	0x00000020
        /*0330*/ 	.short	0x010a
        /*0332*/ 	.byte	0x08
	.zero		1


	//   ....[36]....
        /*0334*/ 	.word	0x00001ce0
        /*0338*/ 	.word	0x000000ff
        /*033c*/ 	.word	0x00000020
        /*0340*/ 	.short	0x010a
        /*0342*/ 	.byte	0x11
	.zero		1


	//   ....[37]....
        /*0344*/ 	.word	0x00001e70
        /*0348*/ 	.word	0x000000ff
        /*034c*/ 	.word	0x00000020
        /*0350*/ 	.short	0x010a
        /*0352*/ 	.byte	0x08
	.zero		1


	//   ....[38]....
        /*0354*/ 	.word	0x00001fc0
        /*0358*/ 	.word	0x00000002
        /*035c*/ 	.word	0x00000060
        /*0360*/ 	.short	0x010a
        /*0362*/ 	.byte	0xff
	.zero		1


	//   ....[39]....
        /*0364*/ 	.word	0x00002080
        /*0368*/ 	.word	0x00000002
        /*036c*/ 	.word	0x00000000
        /*0370*/ 	.short	0x0101
        /*0372*/ 	.byte	0xff
	.zero		1


	//   ....[40]....
        /*0374*/ 	.word	0x000025e0
        /*0378*/ 	.word	0x000000ff
        /*037c*/ 	.word	0x00000000
        /*0380*/ 	.short	0x010a
        /*0382*/ 	.byte	0x05
	.zero		1


	//   ....[41]....
        /*0384*/ 	.word	0x00002670
        /*0388*/ 	.word	0x000000ff
        /*038c*/ 	.word	0x00000000
        /*0390*/ 	.short	0x010a
        /*0392*/ 	.byte	0x05
	.zero		1


	//   ....[42]....
        /*0394*/ 	.word	0x00002700
        /*0398*/ 	.word	0x000000ff
        /*039c*/ 	.word	0x00000000
        /*03a0*/ 	.short	0x010a
        /*03a2*/ 	.byte	0x05
	.zero		1


	//   ....[43]....
        /*03a4*/ 	.word	0x000027a0
        /*03a8*/ 	.word	0x00000000
        /*03ac*/ 	.word	0x00000000
        /*03b0*/ 	.short	0x010a
        /*03b2*/ 	.byte	0xff
	.zero		1


	//   ....[44]....
        /*03b4*/ 	.word	0x000028d0
        /*03b8*/ 	.word	0x00000000
        /*03bc*/ 	.word	0x000000c0
        /*03c0*/ 	.short	0x010a
        /*03c2*/ 	.byte	0xff
	.zero		1


	//   ....[45]....
        /*03c4*/ 	.word	0x00002940
        /*03c8*/ 	.word	0x00000004
        /*03cc*/ 	.word	0x00000000
        /*03d0*/ 	.short	0x0101
        /*03d2*/ 	.byte	0xff
	.zero		1


	//   ....[46]....
        /*03d4*/ 	.word	0x00002960
        /*03d8*/ 	.word	0x000000ff
        /*03dc*/ 	.word	0x00000070
        /*03e0*/ 	.short	0x010a
        /*03e2*/ 	.byte	0x05
	.zero		1


	//   ....[47]....
        /*03e4*/ 	.word	0x00002a80
        /*03e8*/ 	.word	0x00000000
        /*03ec*/ 	.word	0x00000060
        /*03f0*/ 	.short	0x010a
        /*03f2*/ 	.byte	0xff
	.zero		1


	//   ....[48]....
        /*03f4*/ 	.word	0x00002b80
        /*03f8*/ 	.word	0x00000000
        /*03fc*/ 	.word	0x00000000
        /*0400*/ 	.short	0x0101
        /*0402*/ 	.byte	0xff
	.zero		1


	//   ....[49]....
        /*0404*/ 	.word	0x00002c10
        /*0408*/ 	.word	0x000000ff
        /*040c*/ 	.word	0x00000070
        /*0410*/ 	.short	0x0106
        /*0412*/ 	.byte	0x05
	.zero		1


	//   ....[50]....
        /*0414*/ 	.word	0x00002c30
        /*0418*/ 	.word	0x000000ff
        /*041c*/ 	.word	0x00000070
        /*0420*/ 	.short	0x010a
        /*0422*/ 	.byte	0x05
	.zero		1


	//   ....[51]....
        /*0424*/ 	.word	0x00002cc0
        /*0428*/ 	.word	0x000000ff
        /*042c*/ 	.word	0x00000070
        /*0430*/ 	.short	0x0106
        /*0432*/ 	.byte	0x04
	.zero		1


	//   ....[52]....
        /*0434*/ 	.word	0x00002d00
        /*0438*/ 	.word	0x00000000
        /*043c*/ 	.word	0x00000070
        /*0440*/ 	.short	0x010a
        /*0442*/ 	.byte	0xff
	.zero		1


	//   ....[53]....
        /*0444*/ 	.word	0x00002f40
        /*0448*/ 	.word	0x000000ff
        /*044c*/ 	.word	0x00000008
        /*0450*/ 	.short	0x010a
        /*0452*/ 	.byte	0x06
	.zero		1


	//   ....[54]....
        /*0454*/ 	.word	0x00002f60
        /*0458*/ 	.word	0x000000ff
        /*045c*/ 	.word	0x00000008
        /*0460*/ 	.short	0x010a
        /*0462*/ 	.byte	0x06
	.zero		1


	//   ....[55]....
        /*0464*/ 	.word	0x000030f0
        /*0468*/ 	.word	0x000000ff
        /*046c*/ 	.word	0x00000008
        /*0470*/ 	.short	0x010a
        /*0472*/ 	.byte	0x06
	.zero		1


	//   ....[56]....
        /*0474*/ 	.word	0x00003110
        /*0478*/ 	.word	0x000000ff
        /*047c*/ 	.word	0x00000008
        /*0480*/ 	.short	0x010a
        /*0482*/ 	.byte	0x06
	.zero		1


	//   ....[57]....
        /*0484*/ 	.word	0x000031d0
        /*0488*/ 	.word	0x000000ff
        /*048c*/ 	.word	0x00000000
        /*0490*/ 	.short	0x0101
        /*0492*/ 	.byte	0x07
	.zero		1


	//   ....[58]....
        /*0494*/ 	.word	0x00003510
        /*0498*/ 	.word	0x00000000
        /*049c*/ 	.word	0x00000060
        /*04a0*/ 	.short	0x010a
        /*04a2*/ 	.byte	0xff
	.zero		1


	//   ....[59]....
        /*04a4*/ 	.word	0x000035d0
        /*04a8*/ 	.word	0x00000000
        /*04ac*/ 	.word	0x00000000
        /*04b0*/ 	.short	0x0101
        /*04b2*/ 	.byte	0xff
	.zero		1


	//   ....[60]....
        /*04b4*/ 	.word	0x00003690
        /*04b8*/ 	.word	0x000000ff
        /*04bc*/ 	.word	0x00000000
        /*04c0*/ 	.short	0x010a
        /*04c2*/ 	.byte	0x08
	.zero		1


	//   ....[61]....
        /*04c4*/ 	.word	0x000036a0
        /*04c8*/ 	.word	0x000000ff
        /*04cc*/ 	.word	0x000000a0
        /*04d0*/ 	.short	0x010a
        /*04d2*/ 	.byte	0x09
	.zero		1


	//   ....[62]....
        /*04d4*/ 	.word	0x00003750
        /*04d8*/ 	.word	0x000000ff
        /*04dc*/ 	.word	0x00000000
        /*04e0*/ 	.short	0x010a
        /*04e2*/ 	.byte	0x08
	.zero		1


	//   ....[63]....
        /*04e4*/ 	.word	0x00003880
        /*04e8*/ 	.word	0x000000ff
        /*04ec*/ 	.word	0x00000000
        /*04f0*/ 	.short	0x010a
        /*04f2*/ 	.byte	0x1e
	.zero		1


	//   ....[64]....
        /*04f4*/ 	.word	0x00003b80
        /*04f8*/ 	.word	0x000000ff
        /*04fc*/ 	.word	0x00000000
        /*0500*/ 	.short	0x010a
        /*0502*/ 	.byte	0x08
	.zero		1


	//   ....[65]....
        /*0504*/ 	.word	0x00003c10
        /*0508*/ 	.word	0x000000ff
        /*050c*/ 	.word	0x00000000
        /*0510*/ 	.short	0x010a
        /*0512*/ 	.byte	0x08
	.zero		1


	//   ....[66]....
        /*0514*/ 	.word	0x00003ca0
        /*0518*/ 	.word	0x000000ff
        /*051c*/ 	.word	0x00000000
        /*0520*/ 	.short	0x010a
        /*0522*/ 	.byte	0x08
	.zero		1


	//   ....[67]....
        /*0524*/ 	.word	0x00003d40
        /*0528*/ 	.word	0x00000000
        /*052c*/ 	.word	0x00000000
        /*0530*/ 	.short	0x010a
        /*0532*/ 	.byte	0xff
	.zero		1


	//   ....[68]....
        /*0534*/ 	.word	0x00003d80
        /*0538*/ 	.word	0x00000000
        /*053c*/ 	.word	0x00000000
        /*0540*/ 	.short	0x010a
        /*0542*/ 	.byte	0xff
	.zero		1


	//   ....[69]....
        /*0544*/ 	.word	0x00003df0
        /*0548*/ 	.word	0x000000ff
        /*054c*/ 	.word	0x00000000
        /*0550*/ 	.short	0x0101
        /*0552*/ 	.byte	0x05
	.zero		1


	//   ....[70]....
        /*0554*/ 	.word	0x00003e30
        /*0558*/ 	.word	0x000000ff
        /*055c*/ 	.word	0x000000e0
        /*0560*/ 	.short	0x010a
        /*0562*/ 	.byte	0x07
	.zero		1


	//   ....[71]....
        /*0564*/ 	.word	0x00003e80
        /*0568*/ 	.word	0x000000ff
        /*056c*/ 	.word	0x00000000
        /*0570*/ 	.short	0x0101
        /*0572*/ 	.byte	0x05
	.zero		1


	//   ....[72]....
        /*0574*/ 	.word	0x00004290
        /*0578*/ 	.word	0x00000000
        /*057c*/ 	.word	0x00000060
        /*0580*/ 	.short	0x010a
        /*0582*/ 	.byte	0xff
	.zero		1


	//   ....[73]....
        /*0584*/ 	.word	0x00004380
        /*0588*/ 	.word	0x00000000
        /*058c*/ 	.word	0x00000000
        /*0590*/ 	.short	0x0101
        /*0592*/ 	.byte	0xff
	.zero		1


	//   ....[74]....
        /*0594*/ 	.word	0x000046a0
        /*0598*/ 	.word	0x000000ff
        /*059c*/ 	.word	0x00000058
        /*05a0*/ 	.short	0x010a
        /*05a2*/ 	.byte	0x06
	.zero		1


	//   ....[75]....
        /*05a4*/ 	.word	0x00004820
        /*05a8*/ 	.word	0x000000ff
        /*05ac*/ 	.word	0x00000048
        /*05b0*/ 	.short	0x010a
        /*05b2*/ 	.byte	0x06
	.zero		1


	//   ....[76]....
        /*05b4*/ 	.word	0x00004b50
        /*05b8*/ 	.word	0x000000ff
        /*05bc*/ 	.word	0x00000040
        /*05c0*/ 	.short	0x010b
        /*05c2*/ 	.byte	0x06
	.zero		1


	//   ....[77]....
        /*05c4*/ 	.word	0x00004b70
        /*05c8*/ 	.word	0x000000ff
        /*05cc*/ 	.word	0x00000000
        /*05d0*/ 	.short	0x0101
        /*05d2*/ 	.byte	0x25
	.zero		1


	//   ....[78]....
        /*05d4*/ 	.word	0x00004bb0
        /*05d8*/ 	.word	0x00000000
        /*05dc*/ 	.word	0x00000048
        /*05e0*/ 	.short	0x010a
        /*05e2*/ 	.byte	0xff
	.zero		1


	//   ....[79]....
        /*05e4*/ 	.word	0x00004f20
        /*05e8*/ 	.word	0x00000000
        /*05ec*/ 	.word	0x00000060
        /*05f0*/ 	.short	0x010a
        /*05f2*/ 	.byte	0xff
	.zero		1


	//   ....[80]....
        /*05f4*/ 	.word	0x00005030
        /*05f8*/ 	.word	0x00000000
        /*05fc*/ 	.word	0x00000000
        /*0600*/ 	.short	0x0101
        /*0602*/ 	.byte	0xff
	.zero		1


	//   ....[81]....
        /*0604*/ 	.word	0x000059d0
        /*0608*/ 	.word	0x000000ff
        /*060c*/ 	.word	0x00000040
        /*0610*/ 	.short	0x010a
        /*0612*/ 	.byte	0x2b
	.zero		1


	//   ....[82]....
        /*0614*/ 	.word	0x000059e0
        /*0618*/ 	.word	0x000000bb
        /*061c*/ 	.word	0x00000080
        /*0620*/ 	.short	0x010a
        /*0622*/ 	.byte	0xff
	.zero		1


	//   ....[83]....
        /*0624*/ 	.word	0x00005b70
        /*0628*/ 	.word	0x000000ff
        /*062c*/ 	.word	0x00000040
        /*0630*/ 	.short	0x010a
        /*0632*/ 	.byte	0x2b
	.zero		1


	//   ....[84]....
        /*0634*/ 	.word	0x00005c70
        /*0638*/ 	.word	0x000000ff
        /*063c*/ 	.word	0x00000000
        /*0640*/ 	.short	0x0101
        /*0642*/ 	.byte	0x04
	.zero		1


	//   ....[85]....
        /*0644*/ 	.word	0x00005cd0
        /*0648*/ 	.word	0x000000bb
        /*064c*/ 	.word	0x00000080
        /*0650*/ 	.short	0x010a
        /*0652*/ 	.byte	0xff
	.zero		1


	//   ....[86]....
        /*0654*/ 	.word	0x00005f70
        /*0658*/ 	.word	0x000000bb
        /*065c*/ 	.word	0x00000000
        /*0660*/ 	.short	0x0101
        /*0662*/ 	.byte	0xff
	.zero		1


	//   ....[87]....
        /*0664*/ 	.word	0x00007220
        /*0668*/ 	.word	0x00000003
        /*066c*/ 	.word	0x000000d0
        /*0670*/ 	.short	0x010a
        /*0672*/ 	.byte	0xff
	.zero		1


	//   ....[88]....
        /*0674*/ 	.word	0x00007280
        /*0678*/ 	.word	0x00000002
        /*067c*/ 	.word	0x00000020
        /*0680*/ 	.short	0x010a
        /*0682*/ 	.byte	0xff
	.zero		1


	//   ....[89]....
        /*0684*/ 	.word	0x000072e0
        /*0688*/ 	.word	0x00000002
        /*068c*/ 	.word	0x00000020
        /*0690*/ 	.short	0x010a
        /*0692*/ 	.byte	0xff
	.zero		1


	//   ....[90]....
        /*0694*/ 	.word	0x00007330
        /*0698*/ 	.word	0x00000002
        /*069c*/ 	.word	0x00000060
        /*06a0*/ 	.short	0x010a
        /*06a2*/ 	.byte	0xff
	.zero		1


	//   ....[91]....
        /*06a4*/ 	.word	0x00007390
        /*06a8*/ 	.word	0x00000000
        /*06ac*/ 	.word	0x00000000
        /*06b0*/ 	.short	0x010a
        /*06b2*/ 	.byte	0xff
	.zero		1


	//   ....[92]....
        /*06b4*/ 	.word	0x000073f0
        /*06b8*/ 	.word	0x00000000
        /*06bc*/ 	.word	0x00000000
        /*06c0*/ 	.short	0x010a
        /*06c2*/ 	.byte	0xff
	.zero		1


	//   ....[93]....
        /*06c4*/ 	.word	0x00007450
        /*06c8*/ 	.word	0x00000000
        /*06cc*/ 	.word	0x00000000
        /*06d0*/ 	.short	0x010a
        /*06d2*/ 	.byte	0xff
	.zero		1


	//   ....[94]....
        /*06d4*/ 	.word	0x000074a0
        /*06d8*/ 	.word	0x00000000
        /*06dc*/ 	.word	0x000000c0
        /*06e0*/ 	.short	0x010a
        /*06e2*/ 	.byte	0xff
	.zero		1


	//   ....[95]....
        /*06e4*/ 	.word	0x00007500
        /*06e8*/ 	.word	0x00000000
        /*06ec*/ 	.word	0x00000070
        /*06f0*/ 	.short	0x010a
        /*06f2*/ 	.byte	0xff
	.zero		1


	//   ....[96]....
        /*06f4*/ 	.word	0x00007550
        /*06f8*/ 	.word	0x00000000
        /*06fc*/ 	.word	0x00000060
        /*0700*/ 	.short	0x010a
        /*0702*/ 	.byte	0xff
	.zero		1


	//   ....[97]....
        /*0704*/ 	.word	0x000075b0
        /*0708*/ 	.word	0x00000000
        /*070c*/ 	.word	0x00000070
        /*0710*/ 	.short	0x010a
        /*0712*/ 	.byte	0xff
	.zero		1


	//   ....[98]....
        /*0714*/ 	.word	0x00007610
        /*0718*/ 	.word	0x00000004
        /*071c*/ 	.word	0x00000008
        /*0720*/ 	.short	0x010a
        /*0722*/ 	.byte	0xff
	.zero		1


	//   ....[99]....
        /*0724*/ 	.word	0x000076f0
        /*0728*/ 	.word	0x00000002
        /*072c*/ 	.word	0x00000008
        /*0730*/ 	.short	0x010a
        /*0732*/ 	.byte	0xff
	.zero		1


	//   ....[100]....
        /*0734*/ 	.word	0x00007740
        /*0738*/ 	.word	0x00000000
        /*073c*/ 	.word	0x00000060
        /*0740*/ 	.short	0x010a
        /*0742*/ 	.byte	0xff
	.zero		1


	//   ....[101]....
        /*0744*/ 	.word	0x000077a0
        /*0748*/ 	.word	0x00000000
        /*074c*/ 	.word	0x000000a0
        /*0750*/ 	.short	0x010a
        /*0752*/ 	.byte	0xff
	.zero		1


	//   ....[102]....
        /*0754*/ 	.word	0x00007800
        /*0758*/ 	.word	0x00000000
        /*075c*/ 	.word	0x00000000
        /*0760*/ 	.short	0x010a
        /*0762*/ 	.byte	0xff
	.zero		1


	//   ....[103]....
        /*0764*/ 	.word	0x00007860
        /*0768*/ 	.word	0x00000000
        /*076c*/ 	.word	0x00000000
        /*0770*/ 	.short	0x010a
        /*0772*/ 	.byte	0xff
	.zero		1


	//   ....[104]....
        /*0774*/ 	.word	0x000078c0
        /*0778*/ 	.word	0x00000000
        /*077c*/ 	.word	0x00000000
        /*0780*/ 	.short	0x010a
        /*0782*/ 	.byte	0xff
	.zero		1


	//   ....[105]....
        /*0784*/ 	.word	0x00007920
        /*0788*/ 	.word	0x00000000
        /*078c*/ 	.word	0x00000000
        /*0790*/ 	.short	0x010a
        /*0792*/ 	.byte	0xff
	.zero		1


	//   ....[106]....
        /*0794*/ 	.word	0x00007980
        /*0798*/ 	.word	0x00000000
        /*079c*/ 	.word	0x000000e0
        /*07a0*/ 	.short	0x010a
        /*07a2*/ 	.byte	0xff
	.zero		1


	//   ....[107]....
        /*07a4*/ 	.word	0x000079d0
        /*07a8*/ 	.word	0x00000000
        /*07ac*/ 	.word	0x00000060
        /*07b0*/ 	.short	0x010a
        /*07b2*/ 	.byte	0xff
	.zero		1


	//   ....[108]....
        /*07b4*/ 	.word	0x00007a30
        /*07b8*/ 	.word	0x00000000
        /*07bc*/ 	.word	0x00000058
        /*07c0*/ 	.short	0x010a
        /*07c2*/ 	.byte	0xff
	.zero		1


	//   ....[109]....
        /*07c4*/ 	.word	0x00007a90
        /*07c8*/ 	.word	0x00000003
        /*07cc*/ 	.word	0x00000048
        /*07d0*/ 	.short	0x010a
        /*07d2*/ 	.byte	0xff
	.zero		1


	//   ....[110]....
        /*07d4*/ 	.word	0x00007ae0
        /*07d8*/ 	.word	0x00000000
        /*07dc*/ 	.word	0x00000060
        /*07e0*/ 	.short	0x010a
        /*07e2*/ 	.byte	0xff
	.zero		1


	//   ....[111]....
        /*07e4*/ 	.word	0x00007b40
        /*07e8*/ 	.word	0x00000000
        /*07ec*/ 	.word	0x00000040
        /*07f0*/ 	.short	0x010a
        /*07f2*/ 	.byte	0xff
	.zero		1


	//   ....[112]....
        /*07f4*/ 	.word	0x00007b90
        /*07f8*/ 	.word	0x000000bb
        /*07fc*/ 	.word	0x00000080
        /*0800*/ 	.short	0x010a
        /*0802*/ 	.byte	0xff
	.zero		1


	//----- nvinfo : EIATTR_NUM_MBARRIERS
	.align		4
.L_47:
        /*0804*/ 	.byte	0x03, 0x38
        /*0806*/ 	.short	0x001d


	//----- nvinfo : EIATTR_EXIT_INSTR_OFFSETS
	.align		4
        /*0808*/ 	.byte	0x04, 0x1c
        /*080a*/ 	.short	(.L_49 - .L_48)


	//   ....[0]....
.L_48:
        /*080c*/ 	.word	0x000027d0


	//   ....[1]....
        /*0810*/ 	.word	0x00002cd0


	//   ....[2]....
        /*0814*/ 	.word	0x00002d30


	//   ....[3]....
        /*0818*/ 	.word	0x000040b0


	//   ....[4]....
        /*081c*/ 	.word	0x00004be0


	//   ....[5]....
        /*0820*/ 	.word	0x00004c20


	//   ....[6]....
        /*0824*/ 	.word	0x00007210


	//----- nvinfo : EIATTR_MAX_THREADS
	.align		4
.L_49:
        /*0828*/ 	.byte	0x04, 0x05
        /*082a*/ 	.short	(.L_51 - .L_50)
.L_50:
        /*082c*/ 	.word	0x00000100
        /*0830*/ 	.word	0x00000001
        /*0834*/ 	.word	0x00000001


	//----- nvinfo : EIATTR_CRS_STACK_SIZE
	.align		4
.L_51:
        /*0838*/ 	.byte	0x04, 0x1e
        /*083a*/ 	.short	(.L_53 - .L_52)
.L_52:
        /*083c*/ 	.word	0x00000000


	//----- nvinfo : EIATTR_CBANK_PARAM_SIZE
	.align		4
.L_53:
        /*0840*/ 	.byte	0x03, 0x19
        /*0842*/ 	.short	0x0800


	//----- nvinfo : EIATTR_PARAM_CBANK
	.align		4
        /*0844*/ 	.byte	0x04, 0x0a
        /*0846*/ 	.short	(.L_55 - .L_54)
	.align		4
.L_54:
        /*0848*/ 	.word	index@(.nv.constant0._ZN7cutlass13device_kernelINS_4gemm6kernel13GemmUniversalIN4cute5tupleIJiiiiEEENS1_10collective13CollectiveMmaINS1_35MainloopSm100TmaUmmaWarpSpecializedILi4ELi2ELi4ENS5_IJNS4_1CILi2EEENSA_ILi1EEESC_EEEEENS5_IJNSA_ILi256EEENSA_ILi64EEENSA_ILi128EEEEEEaNS5_IJlSC_lEEEaSJ_NS4_8TiledMMAINS4_8MMA_AtomIJNS4_21SM100_MMA_S8_2x1SM_SSIaaiLi256ELi64ELNS4_4UMMA5MajorE0ELSO_0ELNSN_8SaturateE0EEEEEENS4_6LayoutINS5_IJSC_SC_SC_EEENS5_IJNSA_ILi0EEESU_SU_EEEEENS5_IJNS4_10UnderscoreESX_SX_EEEEENS4_18SM100_TMA_2SM_LOADENS4_14ComposedLayoutINS4_7SwizzleILi3ELi4ELi3EEENS4_18smem_ptr_flag_bitsILi8EEENSS_INS5_IJNSA_ILi8EEESH_EEENS5_IJSH_SC_EEEEEEEvNS4_8identityES10_S1A_vS1B_EENS_8epilogue10collective18CollectiveEpilogueINS1D_23Sm100TmaWarpSpecializedILi1ELi1ELi64ELb0ELb0EEEJNS5_IJSH_SG_SH_EEENS5_IJNSS_ISH_SC_EENSS_ISG_SC_EEEEEaSJ_aSJ_NS1D_6fusion15FusionCallbacksIS1H_NS1M_17LinearCombinationIaiaiLNS_15FloatRoundStyleE2EEES1I_S1L_JEEENS4_5SM1004TMEM4LOAD26SM100_TMEM_LOAD_32dp32b64xENS4_13SM90_TMA_LOADENS11_INS12_ILi2ELi4ELi3EEES15_NSS_INS5_IJS16_SG_EEENS5_IJSG_SC_EEEEEEENS4_39AutoVectorizingCopyWithAssumedAlignmentILi128EEENS4_14SM90_TMA_STOREES21_S23_S23_EEEvvEEEEvNT_6ParamsE)
        /*084c*/ 	.short	0x0380
        /*084e*/ 	.short	0x0800


	//----- nvinfo : EIATTR_SW_WAR
	.align		4
.L_55:
        /*0850*/ 	.byte	0x04, 0x36
        /*0852*/ 	.short	(.L_57 - .L_56)
.L_56:
        /*0854*/ 	.word	0x00000008
.L_57:


//--------------------- .nv.callgraph             --------------------------
	.section	.nv.callgraph,"",@"SHT_CUDA_CALLGRAPH"
	.align	4
	.sectionentsize	8
	.align		4
        /*0000*/ 	.word	0x00000000
	.align		4
        /*0004*/ 	.word	0xffffffff
	.align		4
        /*0008*/ 	.word	index@(_ZN7cutlass13device_kernelINS_4gemm6kernel13GemmUniversalIN4cute5tupleIJiiiiEEENS1_10collective13CollectiveMmaINS1_35MainloopSm100TmaUmmaWarpSpecializedILi4ELi2ELi4ENS5_IJNS4_1CILi2EEENSA_ILi1EEESC_EEEEENS5_IJNSA_ILi256EEENSA_ILi64EEENSA_ILi128EEEEEEaNS5_IJlSC_lEEEaSJ_NS4_8TiledMMAINS4_8MMA_AtomIJNS4_21SM100_MMA_S8_2x1SM_SSIaaiLi256ELi64ELNS4_4UMMA5MajorE0ELSO_0ELNSN_8SaturateE0EEEEEENS4_6LayoutINS5_IJSC_SC_SC_EEENS5_IJNSA_ILi0EEESU_SU_EEEEENS5_IJNS4_10UnderscoreESX_SX_EEEEENS4_18SM100_TMA_2SM_LOADENS4_14ComposedLayoutINS4_7SwizzleILi3ELi4ELi3EEENS4_18smem_ptr_flag_bitsILi8EEENSS_INS5_IJNSA_ILi8EEESH_EEENS5_IJSH_SC_EEEEEEEvNS4_8identityES10_S1A_vS1B_EENS_8epilogue10collective18CollectiveEpilogueINS1D_23Sm100TmaWarpSpecializedILi1ELi1ELi64ELb0ELb0EEEJNS5_IJSH_SG_SH_EEENS5_IJNSS_ISH_SC_EENSS_ISG_SC_EEEEEaSJ_aSJ_NS1D_6fusion15FusionCallbacksIS1H_NS1M_17LinearCombinationIaiaiLNS_15FloatRoundStyleE2EEES1I_S1L_JEEENS4_5SM1004TMEM4LOAD26SM100_TMEM_LOAD_32dp32b64xENS4_13SM90_TMA_LOADENS11_INS12_ILi2ELi4ELi3EEES15_NSS_INS5_IJS16_SG_EEENS5_IJSG_SC_EEEEEEENS4_39AutoVectorizingCopyWithAssumedAlignmentILi128EEENS4_14SM90_TMA_STOREES21_S23_S23_EEEvvEEEEvNT_6ParamsE)
	.align		4
        /*000c*/ 	.word	index@(__assertfail)
	.align		4
        /*0010*/ 	.word	0x00000000
	.align		4
        /*0014*/ 	.word	0xfffffffe
	.align		4
        /*0018*/ 	.word	0x00000000
	.align		4
        /*001c*/ 	.word	0xfffffffd
	.align		4
        /*0020*/ 	.word	0x00000000
	.align		4
        /*0024*/ 	.word	0xfffffffc


//--------------------- .nv.constant4             --------------------------
	.section	.nv.constant4,"a",@progbits
	.align	8
	.align		8
.nv.constant4:
        /*0000*/ 	.dword	__assertfail
	.align		8
        /*0008*/ 	.dword	__unnamed_1
	.align		8
        /*0010*/ 	.dword	__unnamed_2
	.align		8
        /*0018*/ 	.dword	_ZN39_INTERNAL_6c68a94c_4_k_cu_308f61a5_97034cuda3std3__45__cpo5beginE
	.align		8
        /*0020*/ 	.dword	_ZN39_INTERNAL_6c68a94c_4_k_cu_308f61a5_97034cuda3std3__45__cpo3endE
	.align		8
        /*0028*/ 	.dword	_ZN39_INTERNAL_6c68a94c_4_k_cu_308f61a5_97034cuda3std3__45__cpo6cbeginE
	.align		8
        /*0030*/ 	.dword	_ZN39_INTERNAL_6c68a94c_4_k_cu_308f61a5_97034cuda3std3__45__cpo4cendE
	.align		8
        /*0038*/ 	.dword	_ZN39_INTERNAL_6c68a94c_4_k_cu_308f61a5_97034cuda3std3__441_GLOBAL__N__6c68a94c_4_k_cu_308f61a5_97036ignoreE
	.align		8
        /*0040*/ 	.dword	_ZN39_INTERNAL_6c68a94c_4_k_cu_308f61a5_97034cuda3std3__419piecewise_constructE
	.align		8
        /*0048*/ 	.dword	_ZN39_INTERNAL_6c68a94c_4_k_cu_308f61a5_97034cuda3std3__48in_placeE
	.align		8
        /*0050*/ 	.dword	_ZN39_INTERNAL_6c68a94c_4_k_cu_308f61a5_97034cuda3std6ranges3__45__cpo4swapE
	.align		8
        /*0058*/ 	.dword	_ZN39_INTERNAL_6c68a94c_4_k_cu_308f61a5_97034cuda3std6ranges3__45__cpo9iter_moveE
	.align		8
        /*0060*/ 	.dword	_ZN39_INTERNAL_6c68a94c_4_k_cu_308f61a5_97034cute7productE
	.align		8
        /*0068*/ 	.dword	_ZN39_INTERNAL_6c68a94c_4_k_cu_308f61a5_97034cute1_E
	.align		8
        /*0070*/ 	.dword	$str$25
	.align		8
        /*0078*/ 	.dword	$str$26
	.align		8
        /*0080*/ 	.dword	$str$27
	.align		8
        /*0088*/ 	.dword	$str$28


//--------------------- .text._ZN7cutlass13device_kernelINS_4gemm6kernel13GemmUniversalIN4cute5tupleIJiiiiEEENS1_10collective13CollectiveMmaINS1_35MainloopSm100TmaUmmaWarpSpecializedILi4ELi2ELi4ENS5_IJNS4_1CILi2EEENSA_ILi1EEESC_EEEEENS5_IJNSA_ILi256EEENSA_ILi64EEENSA_ILi128EEEEEEaNS5_IJlSC_lEEEaSJ_NS4_8TiledMMAINS4_8MMA_AtomIJNS4_21SM100_MMA_S8_2x1SM_SSIaaiLi256ELi64ELNS4_4UMMA5MajorE0ELSO_0ELNSN_8SaturateE0EEEEEENS4_6LayoutINS5_IJSC_SC_SC_EEENS5_IJNSA_ILi0EEESU_SU_EEEEENS5_IJNS4_10UnderscoreESX_SX_EEEEENS4_18SM100_TMA_2SM_LOADENS4_14ComposedLayoutINS4_7SwizzleILi3ELi4ELi3EEENS4_18smem_ptr_flag_bitsILi8EEENSS_INS5_IJNSA_ILi8EEESH_EEENS5_IJSH_SC_EEEEEEEvNS4_8identityES10_S1A_vS1B_EENS_8epilogue10collective18CollectiveEpilogueINS1D_23Sm100TmaWarpSpecializedILi1ELi1ELi64ELb0ELb0EEEJNS5_IJSH_SG_SH_EEENS5_IJNSS_ISH_SC_EENSS_ISG_SC_EEEEEaSJ_aSJ_NS1D_6fusion15FusionCallbacksIS1H_NS1M_17LinearCombinationIaiaiLNS_15FloatRoundStyleE2EEES1I_S1L_JEEENS4_5SM1004TMEM4LOAD26SM100_TMEM_LOAD_32dp32b64xENS4_13SM90_TMA_LOADENS11_INS12_ILi2ELi4ELi3EEES15_NSS_INS5_IJS16_SG_EEENS5_IJSG_SC_EEEEEEENS4_39AutoVectorizingCopyWithAssumedAlignmentILi128EEENS4_14SM90_TMA_STOREES21_S23_S23_EEEvvEEEEvNT_6ParamsE --------------------------
	.section	.text._ZN7cutlass13device_kernelINS_4gemm6kernel13GemmUniversalIN4cute5tupleIJiiiiEEENS1_10collective13CollectiveMmaINS1_35MainloopSm100TmaUmmaWarpSpecializedILi4ELi2ELi4ENS5_IJNS4_1CILi2EEENSA_ILi1EEESC_EEEEENS5_IJNSA_ILi256EEENSA_ILi64EEENSA_ILi128EEEEEEaNS5_IJlSC_lEEEaSJ_NS4_8TiledMMAINS4_8MMA_AtomIJNS4_21SM100_MMA_S8_2x1SM_SSIaaiLi256ELi64ELNS4_4UMMA5MajorE0ELSO_0ELNSN_8SaturateE0EEEEEENS4_6LayoutINS5_IJSC_SC_SC_EEENS5_IJNSA_ILi0EEESU_SU_EEEEENS5_IJNS4_10UnderscoreESX_SX_EEEEENS4_18SM100_TMA_2SM_LOADENS4_14ComposedLayoutINS4_7SwizzleILi3ELi4ELi3EEENS4_18smem_ptr_flag_bitsILi8EEENSS_INS5_IJNSA_ILi8EEESH_EEENS5_IJSH_SC_EEEEEEEvNS4_8identityES10_S1A_vS1B_EENS_8epilogue10collective18CollectiveEpilogueINS1D_23Sm100TmaWarpSpecializedILi1ELi1ELi64ELb0ELb0EEEJNS5_IJSH_SG_SH_EEENS5_IJNSS_ISH_SC_EENSS_ISG_SC_EEEEEaSJ_aSJ_NS1D_6fusion15FusionCallbacksIS1H_NS1M_17LinearCombinationIaiaiLNS_15FloatRoundStyleE2EEES1I_S1L_JEEENS4_5SM1004TMEM4LOAD26SM100_TMEM_LOAD_32dp32b64xENS4_13SM90_TMA_LOADENS11_INS12_ILi2ELi4ELi3EEES15_NSS_INS5_IJS16_SG_EEENS5_IJSG_SC_EEEEEEENS4_39AutoVectorizingCopyWithAssumedAlignmentILi128EEENS4_14SM90_TMA_STOREES21_S23_S23_EEEvvEEEEvNT_6ParamsE,"ax",@progbits
	.align	128
.text._ZN7cutlass13device_kernelINS_4gemm6kernel13GemmUniversalIN4cute5tupleIJiiiiEEENS1_10collective13CollectiveMmaINS1_35MainloopSm100TmaUmmaWarpSpecializedILi4ELi2ELi4ENS5_IJNS4_1CILi2EEENSA_ILi1EEESC_EEEEENS5_IJNSA_ILi256EEENSA_ILi64EEENSA_ILi128EEEEEEaNS5_IJlSC_lEEEaSJ_NS4_8TiledMMAINS4_8MMA_AtomIJNS4_21SM100_MMA_S8_2x1SM_SSIaaiLi256ELi64ELNS4_4UMMA5MajorE0ELSO_0ELNSN_8SaturateE0EEEEEENS4_6LayoutINS5_IJSC_SC_SC_EEENS5_IJNSA_ILi0EEESU_SU_EEEEENS5_IJNS4_10UnderscoreESX_SX_EEEEENS4_18SM100_TMA_2SM_LOADENS4_14ComposedLayoutINS4_7SwizzleILi3ELi4ELi3EEENS4_18smem_ptr_flag_bitsILi8EEENSS_INS5_IJNSA_ILi8EEESH_EEENS5_IJSH_SC_EEEEEEEvNS4_8identityES10_S1A_vS1B_EENS_8epilogue10collective18CollectiveEpilogueINS1D_23Sm100TmaWarpSpecializedILi1ELi1ELi64ELb0ELb0EEEJNS5_IJSH_SG_SH_EEENS5_IJNSS_ISH_SC_EENSS_ISG_SC_EEEEEaSJ_aSJ_NS1D_6fusion15FusionCallbacksIS1H_NS1M_17LinearCombinationIaiaiLNS_15FloatRoundStyleE2EEES1I_S1L_JEEENS4_5SM1004TMEM4LOAD26SM100_TMEM_LOAD_32dp32b64xENS4_13SM90_TMA_LOADENS11_INS12_ILi2ELi4ELi3EEES15_NSS_INS5_IJS16_SG_EEENS5_IJSG_SC_EEEEEEENS4_39AutoVectorizingCopyWithAssumedAlignmentILi128EEENS4_14SM90_TMA_STOREES21_S23_S23_EEEvvEEEEvNT_6ParamsE:
        .type           _ZN7cutlass13device_kernelINS_4gemm6kernel13GemmUniversalIN4cute5tupleIJiiiiEEENS1_10collective13CollectiveMmaINS1_35MainloopSm100TmaUmmaWarpSpecializedILi4ELi2ELi4ENS5_IJNS4_1CILi2EEENSA_ILi1EEESC_EEEEENS5_IJNSA_ILi256EEENSA_ILi64EEENSA_ILi128EEEEEEaNS5_IJlSC_lEEEaSJ_NS4_8TiledMMAINS4_8MMA_AtomIJNS4_21SM100_MMA_S8_2x1SM_SSIaaiLi256ELi64ELNS4_4UMMA5MajorE0ELSO_0ELNSN_8SaturateE0EEEEEENS4_6LayoutINS5_IJSC_SC_SC_EEENS5_IJNSA_ILi0EEESU_SU_EEEEENS5_IJNS4_10UnderscoreESX_SX_EEEEENS4_18SM100_TMA_2SM_LOADENS4_14ComposedLayoutINS4_7SwizzleILi3ELi4ELi3EEENS4_18smem_ptr_flag_bitsILi8EEENSS_INS5_IJNSA_ILi8EEESH_EEENS5_IJSH_SC_EEEEEEEvNS4_8identityES10_S1A_vS1B_EENS_8epilogue10collective18CollectiveEpilogueINS1D_23Sm100TmaWarpSpecializedILi1ELi1ELi64ELb0ELb0EEEJNS5_IJSH_SG_SH_EEENS5_IJNSS_ISH_SC_EENSS_ISG_SC_EEEEEaSJ_aSJ_NS1D_6fusion15FusionCallbacksIS1H_NS1M_17LinearCombinationIaiaiLNS_15FloatRoundStyleE2EEES1I_S1L_JEEENS4_5SM1004TMEM4LOAD26SM100_TMEM_LOAD_32dp32b64xENS4_13SM90_TMA_LOADENS11_INS12_ILi2ELi4ELi3EEES15_NSS_INS5_IJS16_SG_EEENS5_IJSG_SC_EEEEEEENS4_39AutoVectorizingCopyWithAssumedAlignmentILi128EEENS4_14SM90_TMA_STOREES21_S23_S23_EEEvvEEEEvNT_6ParamsE,@function
        .size           _ZN7cutlass13device_kernelINS_4gemm6kernel13GemmUniversalIN4cute5tupleIJiiiiEEENS1_10collective13CollectiveMmaINS1_35MainloopSm100TmaUmmaWarpSpecializedILi4ELi2ELi4ENS5_IJNS4_1CILi2EEENSA_ILi1EEESC_EEEEENS5_IJNSA_ILi256EEENSA_ILi64EEENSA_ILi128EEEEEEaNS5_IJlSC_lEEEaSJ_NS4_8TiledMMAINS4_8MMA_AtomIJNS4_21SM100_MMA_S8_2x1SM_SSIaaiLi256ELi64ELNS4_4UMMA5MajorE0ELSO_0ELNSN_8SaturateE0EEEEEENS4_6LayoutINS5_IJSC_SC_SC_EEENS5_IJNSA_ILi0EEESU_SU_EEEEENS5_IJNS4_10UnderscoreESX_SX_EEEEENS4_18SM100_TMA_2SM_LOADENS4_14ComposedLayoutINS4_7SwizzleILi3ELi4ELi3EEENS4_18smem_ptr_flag_bitsILi8EEENSS_INS5_IJNSA_ILi8EEESH_EEENS5_IJSH_SC_EEEEEEEvNS4_8identityES10_S1A_vS1B_EENS_8epilogue10collective18CollectiveEpilogueINS1D_23Sm100TmaWarpSpecializedILi1ELi1ELi64ELb0ELb0EEEJNS5_IJSH_SG_SH_EEENS5_IJNSS_ISH_SC_EENSS_ISG_SC_EEEEEaSJ_aSJ_NS1D_6fusion15FusionCallbacksIS1H_NS1M_17LinearCombinationIaiaiLNS_15FloatRoundStyleE2EEES1I_S1L_JEEENS4_5SM1004TMEM4LOAD26SM100_TMEM_LOAD_32dp32b64xENS4_13SM90_TMA_LOADENS11_INS12_ILi2ELi4ELi3EEES15_NSS_INS5_IJS16_SG_EEENS5_IJSG_SC_EEEEEEENS4_39AutoVectorizingCopyWithAssumedAlignmentILi128EEENS4_14SM90_TMA_STOREES21_S23_S23_EEEvvEEEEvNT_6ParamsE,(.L_x_149 - _ZN7cutlass13device_kernelINS_4gemm6kernel13GemmUniversalIN4cute5tupleIJiiiiEEENS1_10collective13CollectiveMmaINS1_35MainloopSm100TmaUmmaWarpSpecializedILi4ELi2ELi4ENS5_IJNS4_1CILi2EEENSA_ILi1EEESC_EEEEENS5_IJNSA_ILi256EEENSA_ILi64EEENSA_ILi128EEEEEEaNS5_IJlSC_lEEEaSJ_NS4_8TiledMMAINS4_8MMA_AtomIJNS4_21SM100_MMA_S8_2x1SM_SSIaaiLi256ELi64ELNS4_4UMMA5MajorE0ELSO_0ELNSN_8SaturateE0EEEEEENS4_6LayoutINS5_IJSC_SC_SC_EEENS5_IJNSA_ILi0EEESU_SU_EEEEENS5_IJNS4_10UnderscoreESX_SX_EEEEENS4_18SM100_TMA_2SM_LOADENS4_14ComposedLayoutINS4_7SwizzleILi3ELi4ELi3EEENS4_18smem_ptr_flag_bitsILi8EEENSS_INS5_IJNSA_ILi8EEESH_EEENS5_IJSH_SC_EEEEEEEvNS4_8identityES10_S1A_vS1B_EENS_8epilogue10collective18CollectiveEpilogueINS1D_23Sm100TmaWarpSpecializedILi1ELi1ELi64ELb0ELb0EEEJNS5_IJSH_SG_SH_EEENS5_IJNSS_ISH_SC_EENSS_ISG_SC_EEEEEaSJ_aSJ_NS1D_6fusion15FusionCallbacksIS1H_NS1M_17LinearCombinationIaiaiLNS_15FloatRoundStyleE2EEES1I_S1L_JEEENS4_5SM1004TMEM4LOAD26SM100_TMEM_LOAD_32dp32b64xENS4_13SM90_TMA_LOADENS11_INS12_ILi2ELi4ELi3EEES15_NSS_INS5_IJS16_SG_EEENS5_IJSG_SC_EEEEEEENS4_39AutoVectorizingCopyWithAssumedAlignmentILi128EEENS4_14SM90_TMA_STOREES21_S23_S23_EEEvvEEEEvNT_6ParamsE)
        .other          _ZN7cutlass13device_kernelINS_4gemm6kernel13GemmUniversalIN4cute5tupleIJiiiiEEENS1_10collective13CollectiveMmaINS1_35MainloopSm100TmaUmmaWarpSpecializedILi4ELi2ELi4ENS5_IJNS4_1CILi2EEENSA_ILi1EEESC_EEEEENS5_IJNSA_ILi256EEENSA_ILi64EEENSA_ILi128EEEEEEaNS5_IJlSC_lEEEaSJ_NS4_8TiledMMAINS4_8MMA_AtomIJNS4_21SM100_MMA_S8_2x1SM_SSIaaiLi256ELi64ELNS4_4UMMA5MajorE0ELSO_0ELNSN_8SaturateE0EEEEEENS4_6LayoutINS5_IJSC_SC_SC_EEENS5_IJNSA_ILi0EEESU_SU_EEEEENS5_IJNS4_10UnderscoreESX_SX_EEEEENS4_18SM100_TMA_2SM_LOADENS4_14ComposedLayoutINS4_7SwizzleILi3ELi4ELi3EEENS4_18smem_ptr_flag_bitsILi8EEENSS_INS5_IJNSA_ILi8EEESH_EEENS5_IJSH_SC_EEEEEEEvNS4_8identityES10_S1A_vS1B_EENS_8epilogue10collective18CollectiveEpilogueINS1D_23Sm100TmaWarpSpecializedILi1ELi1ELi64ELb0ELb0EEEJNS5_IJSH_SG_SH_EEENS5_IJNSS_ISH_SC_EENSS_ISG_SC_EEEEEaSJ_aSJ_NS1D_6fusion15FusionCallbacksIS1H_NS1M_17LinearCombinationIaiaiLNS_15FloatRoundStyleE2EEES1I_S1L_JEEENS4_5SM1004TMEM4LOAD26SM100_TMEM_LOAD_32dp32b64xENS4_13SM90_TMA_LOADENS11_INS12_ILi2ELi4ELi3EEES15_NSS_INS5_IJS16_SG_EEENS5_IJSG_SC_EEEEEEENS4_39AutoVectorizingCopyWithAssumedAlignmentILi128EEENS4_14SM90_TMA_STOREES21_S23_S23_EEEvvEEEEvNT_6ParamsE,@"STO_CUDA_ENTRY STV_DEFAULT"
_ZN7cutlass13device_kernelINS_4gemm6kernel13GemmUniversalIN4cute5tupleIJiiiiEEENS1_10collective13CollectiveMmaINS1_35MainloopSm100TmaUmmaWarpSpecializedILi4ELi2ELi4ENS5_IJNS4_1CILi2EEENSA_ILi1EEESC_EEEEENS5_IJNSA_ILi256EEENSA_ILi64EEENSA_ILi128EEEEEEaNS5_IJlSC_lEEEaSJ_NS4_8TiledMMAINS4_8MMA_AtomIJNS4_21SM100_MMA_S8_2x1SM_SSIaaiLi256ELi64ELNS4_4UMMA5MajorE0ELSO_0ELNSN_8SaturateE0EEEEEENS4_6LayoutINS5_IJSC_SC_SC_EEENS5_IJNSA_ILi0EEESU_SU_EEEEENS5_IJNS4_10UnderscoreESX_SX_EEEEENS4_18SM100_TMA_2SM_LOADENS4_14ComposedLayoutINS4_7SwizzleILi3ELi4ELi3EEENS4_18smem_ptr_flag_bitsILi8EEENSS_INS5_IJNSA_ILi8EEESH_EEENS5_IJSH_SC_EEEEEEEvNS4_8identityES10_S1A_vS1B_EENS_8epilogue10collective18CollectiveEpilogueINS1D_23Sm100TmaWarpSpecializedILi1ELi1ELi64ELb0ELb0EEEJNS5_IJSH_SG_SH_EEENS5_IJNSS_ISH_SC_EENSS_ISG_SC_EEEEEaSJ_aSJ_NS1D_6fusion15FusionCallbacksIS1H_NS1M_17LinearCombinationIaiaiLNS_15FloatRoundStyleE2EEES1I_S1L_JEEENS4_5SM1004TMEM4LOAD26SM100_TMEM_LOAD_32dp32b64xENS4_13SM90_TMA_LOADENS11_INS12_ILi2ELi4ELi3EEES15_NSS_INS5_IJS16_SG_EEENS5_IJSG_SC_EEEEEEENS4_39AutoVectorizingCopyWithAssumedAlignmentILi128EEENS4_14SM90_TMA_STOREES21_S23_S23_EEEvvEEEEvNT_6ParamsE:
[----:B------:R-:W1:Y:S01]  /*0000*/  LDC R1, c[0x0][0x37c] ;  /* 0x0000df00ff017b82 */ /* 0x000e620000000800 */
[----:B------:R-:W2:Y:S01]  /*0010*/  S2R R175, SR_TID.X ;  /* 0x0000000000af7919 */ /* 0x000ea20000002100 */
[----:B------:R-:W3:Y:S06]  /*0020*/  LDCU.64 UR6, c[0x0][0x890] ;  /* 0x00011200ff0677ac */ /* 0x000eec0008000a00 */
[----:B------:R-:W4:Y:S01]  /*0030*/  S2UR UR37, SR_CgaCtaId ;  /* 0x00000000002579c3 */ /* 0x000f220000008800 */
[----:B------:R-:W-:Y:S02]  /*0040*/  PRMT R167, RZ, 0x7610, R167 ;  /* 0x00007610ffa77816 */ /* 0x000fe400000000a7 */
[----:B------:R-:W-:Y:S01]  /*0050*/  ELECT P1, URZ, PT ;  /* 0x0000000000ff782f */ /* 0x000fe20003820000 */
[----:B------:R-:W1:Y:S01]  /*0060*/  LDCU.64 UR40, c[0x0][0x358] ;  /* 0x00006b00ff2877ac */ /* 0x000e620008000a00 */
[----:B---3--:R-:W-:-:S04]  /*0070*/  UISETP.NE.U32.AND UP0, UPT, UR6, URZ, UPT ;  /* 0x000000ff0600728c */ /* 0x008fc8000bf05070 */
[----:B------:R-:W-:Y:S02]  /*0080*/  UISETP.NE.AND.EX UP0, UPT, UR7, URZ, UPT, UP0 ;  /* 0x000000ff0700728c */ /* 0x000fe4000bf05300 */
[----:B----4-:R-:W-:Y:S02]  /*0090*/  ULOP3.LUT UR5, UR37, 0x1, URZ, 0xc0, !UPT ;  /* 0x0000000125057892 */ /* 0x010fe4000f8ec0ff */
[----:B------:R-:W-:Y:S01]  /*00a0*/  ULOP3.LUT UR4, UR37, 0x1, URZ, 0x3c, !UPT ;  /* 0x0000000125047892 */ /* 0x000fe2000f8e3cff */
[----:B--2---:R-:W-:-:S05]  /*00b0*/  SHF.R.U32.HI R180, RZ, 0x5, R175 ;  /* 0x00000005ffb47819 */ /* 0x004fca00000116af */
[----:B------:R-:W2:Y:S02]  /*00c0*/  SHFL.IDX PT, R0, R180, RZ, 0x1f ;  /* 0x00001fffb4007589 */ /* 0x000ea400000e0000 */
[----:B--2---:R-:W-:Y:S01]  /*00d0*/  R2UR UR10, R0 ;  /* 0x00000000000a72ca */ /* 0x004fe200000e0000 */
[----:B-1----:R-:W-:-:S14]  /*00e0*/  BRA.U UP0, `(.L_x_0) ;  /* 0x00000001002c7547 */ /* 0x002fdc000b800000 */
[----:B------:R-:W1:Y:S02]  /*00f0*/  LDCU.64 UR8, c[0x0][0x888] ;  /* 0x00011100ff0877ac */ /* 0x000e640008000a00 */
[----:B-1----:R-:W-:-:S04]  /*0100*/  UISETP.NE.U32.AND UP0, UPT, UR8, URZ, UPT ;  /* 0x000000ff0800728c */ /* 0x002fc8000bf05070 */
[----:B------:R-:W-:-:S09]  /*0110*/  UISETP.NE.AND.EX UP0, UPT, UR9, URZ, UPT, UP0 ;  /* 0x000000ff0900728c */ /* 0x000fd2000bf05300 */
[----:B------:R-:W-:Y:S05]  /*0120*/  BRA.U !UP0, `(.L_x_1) ;  /* 0x0000000108107547 */ /* 0x000fea000b800000 */
[----:B------:R-:W1:Y:S02]  /*0130*/  LDC.64 R80, c[0x0][0x888] ;  /* 0x00022200ff507b82 */ /* 0x000e640000000a00 */
[----:B-1----:R1:W5:Y:S01]  /*0140*/  LDG.E R80, desc[UR40][R80.64] ;  /* 0x0000002850507981 */ /* 0x002362000c1e1900 */
[----:B------:R-:W-:Y:S01]  /*0150*/  HFMA2 R167, -RZ, RZ, 0, 5.9604644775390625e-08 ;  /* 0x00000001ffa77431 */ /* 0x000fe200000001ff */
[----:B------:R-:W-:Y:S05]  /*0160*/  BRA `(.L_x_0) ;  /* 0x00000000000c7947 */ /* 0x000fea0003800000 */
.L_x_1:
[----:B------:R-:W1:Y:S01]  /*0170*/  LDCU UR8, c[0x0][0x880] ;  /* 0x00011000ff0877ac */ /* 0x000e620008000800 */
[----:B------:R-:W-:Y:S01]  /*0180*/  HFMA2 R167, -RZ, RZ, 0, 5.9604644775390625e-08 ;  /* 0x00000001ffa77431 */ /* 0x000fe200000001ff */
[----:B-1----:R-:W-:-:S07]  /*0190*/  MOV R80, UR8 ;  /* 0x0000000800507c02 */ /* 0x002fce0008000f00 */
.L_x_0:
[----:B------:R-:W2:Y:S02]  /*01a0*/  LDCU.64 UR8, c[0x0][0x8b0] ;  /* 0x00011600ff0877ac */ /* 0x000ea40008000a00 */
[----:B--2---:R-:W-:-:S04]  /*01b0*/  UISETP.NE.U32.AND UP0, UPT, UR8, URZ, UPT ;  /* 0x000000ff0800728c */ /* 0x004fc8000bf05070 */
[----:B------:R-:W-:-:S09]  /*01c0*/  UISETP.NE.AND.EX UP0, UPT, UR9, URZ, UPT, UP0 ;  /* 0x000000ff0900728c */ /* 0x000fd2000bf05300 */
[----:B------:R-:W-:Y:S05]  /*01d0*/  BRA.U UP0, `(.L_x_2) ;  /* 0x0000000100247547 */ /* 0x000fea000b800000 */
[----:B------:R-:W2:Y:S02]  /*01e0*/  LDCU.64 UR8, c[0x0][0x8a8] ;  /* 0x00011500ff0877ac */ /* 0x000ea40008000a00 */
[----:B--2---:R-:W-:-:S04]  /*01f0*/  UISETP.NE.U32.AND UP0, UPT, UR8, URZ, UPT ;  /* 0x000000ff0800728c */ /* 0x004fc8000bf05070 */
[----:B------:R-:W-:-:S09]  /*0200*/  UISETP.NE.AND.EX UP0, UPT, UR9, URZ, UPT, UP0 ;  /* 0x000000ff0900728c */ /* 0x000fd2000bf05300 */
[----:B------:R-:W-:Y:S05]  /*0210*/  BRA.U !UP0, `(.L_x_3) ;  /* 0x00000001080c7547 */ /* 0x000fea000b800000 */
[----:B------:R-:W2:Y:S02]  /*0220*/  LDC.64 R78, c[0x0][0x8a8] ;  /* 0x00022a00ff4e7b82 */ /* 0x000ea40000000a00 */
[----:B--2---:R2:W5:Y:S01]  /*0230*/  LDG.E R78, desc[UR40][R78.64] ;  /* 0x000000284e4e7981 */ /* 0x004562000c1e1900 */
[----:B------:R-:W-:Y:S05]  /*0240*/  BRA `(.L_x_2) ;  /* 0x0000000000087947 */ /* 0x000fea0003800000 */
.L_x_3:
[----:B------:R-:W2:Y:S02]  /*0250*/  LDCU UR8, c[0x0][0x8a0] ;  /* 0x00011400ff0877ac */ /* 0x000ea40008000800 */
[----:B--2---:R-:W-:Y:S02]  /*0260*/  MOV R78, UR8 ;  /* 0x00000008004e7c02 */ /* 0x004fe40008000f00 */
.L_x_2:
[----:B------:R-:W-:Y:S01]  /*0270*/  IMAD.U32 R0, RZ, RZ, UR10 ;  /* 0x0000000aff007e24 */ /* 0x000fe2000f8e00ff */
[----:B------:R-:W-:Y:S04]  /*0280*/  BSSY.RECONVERGENT B0, `(.L_x_4) ;  /* 0x000000c000007945 */ /* 0x000fe80003800200 */
[C---:B------:R-:W-:Y:S02]  /*0290*/  ISETP.NE.OR P2, PT, R0.reuse, 0x1, !P1 ;  /* 0x000000010000780c */ /* 0x040fe40004f45670 */
[----:B------:R-:W-:-:S11]  /*02a0*/  ISETP.NE.OR P0, PT, R0, 0x3, !P1 ;  /* 0x000000030000780c */ /* 0x000fd60004f05670 */
[----:B------:R-:W-:Y:S05]  /*02b0*/  @P2 BRA `(.L_x_5) ;  /* 0x0000000000202947 */ /* 0x000fea0003800000 */
[----:B------:R-:W3:Y:S02]  /*02c0*/  LDCU.64 UR8, c[0x0][0x348] ;  /* 0x00006900ff0877ac */ /* 0x000ee40008000a00 */
[----:B---3--:R-:W-:Y:S02]  /*02d0*/  UIADD3 UR12, UP1, UPT, UR8, 0x80, URZ ;  /* 0x00000080080c7890 */ /* 0x008fe4000ff3e0ff */
[----:B------:R-:W-:Y:S02]  /*02e0*/  UIADD3 UR8, UP0, UPT, UR8, 0x180, URZ ;  /* 0x0000018008087890 */ /* 0x000fe4000ff1e0ff */
[----:B------:R-:W-:Y:S02]  /*02f0*/  UIADD3.X UR13, UPT, UPT, URZ, UR9, URZ, UP1, !UPT ;  /* 0x00000009ff0d7290 */ /* 0x000fe40008ffe4ff */
[----:B------:R-:W-:-:S07]  /*0300*/  UIADD3.X UR9, UPT, UPT, URZ, UR9, URZ, UP0, !UPT ;  /* 0x00000009ff097290 */ /* 0x000fce00087fe4ff */
[----:B------:R3:W-:Y:S02]  /*0310*/  UTMACCTL.PF [UR12] ;  /* 0x000000000c0079b9 */ /* 0x0007e40008040000 */
[----:B------:R3:W-:Y:S02]  /*0320*/  UTMACCTL.PF [UR8] ;  /* 0x00000000080079b9 */ /* 0x0007e40008040000 */
[----:B---3--:R-:W-:Y:S01]  /*0330*/  NOP ;  /* 0x0000000000007918 */ /* 0x008fe20000000000 */
.L_x_5:
[----:B------:R-:W-:Y:S05]  /*0340*/  BSYNC.RECONVERGENT B0 ;  /* 0x0000000000007941 */ /* 0x000fea0003800200 */
.L_x_4:
[----:B------:R-:W-:Y:S04]  /*0350*/  BSSY.RECONVERGENT B0, `(.L_x_6) ;  /* 0x000000a000007945 */ /* 0x000fe80003800200 */
        /* <DEDUP_REMOVED lines=9> */
.L_x_7:
[----:B------:R-:W-:Y:S05]  /*03f0*/  BSYNC.RECONVERGENT B0 ;  /* 0x0000000000007941 */ /* 0x000fea0003800200 */
.L_x_6:
[----:B------:R-:W3:Y:S01]  /*0400*/  LDCU.64 UR8, c[0x0][0x888] ;  /* 0x00011100ff0877ac */ /* 0x000ee20008000a00 */
[----:B------:R-:W-:Y:S02]  /*0410*/  UISETP.EQ.U32.AND UP1, UPT, UR6, URZ, UPT ;  /* 0x000000ff0600728c */ /* 0x000fe4000bf22070 */
[----:B------:R-:W-:Y:S02]  /*0420*/  UPLOP3.LUT UP5, UPT, UPT, UPT, UPT, 0x80, 0x8 ;  /* 0x000000000008789c */ /* 0x000fe40003faf070 */
[----:B---3--:R-:W-:-:S04]  /*0430*/  UISETP.NE.U32.AND UP0, UPT, UR8, URZ, UPT ;  /* 0x000000ff0800728c */ /* 0x008fc8000bf05070 */
[----:B------:R-:W-:-:S04]  /*0440*/  UISETP.NE.AND.EX UP0, UPT, UR9, URZ, UPT, UP0 ;  /* 0x000000ff0900728c */ /* 0x000fc8000bf05300 */
[----:B------:R-:W-:-:S04]  /*0450*/  UISETP.EQ.OR.EX UP2, UPT, UR7, URZ, !UP0, UP1 ;  /* 0x000000ff0700728c */ /* 0x000fc8000c742710 */
[----:B------:R-:W-:-:S05]  /*0460*/  UP2UR UR44, UPR, URZ, 0x4 ;  /* 0x00000004ff2c7883 */ /* 0x000fca0008000000 */
[----:B------:R-:W-:Y:S07]  /*0470*/  BRA.U !UP2, `(.L_x_8) ;  /* 0x000000010a207547 */ /* 0x000fee000b800000 */
[----:B-----5:R-:W-:Y:S01]  /*0480*/  R2UR UR8, R80 ;  /* 0x00000000500872ca */ /* 0x020fe200000e0000 */
[----:B------:R-:W-:Y:S02]  /*0490*/  UISETP.NE.U32.AND UP2, UPT, UR6, URZ, UPT ;  /* 0x000000ff0600728c */ /* 0x000fe4000bf45070 */
[----:B------:R-:W-:Y:S02]  /*04a0*/  USEL UR6, URZ, 0xffffffff, UP0 ;  /* 0xffffffffff067887 */ /* 0x000fe40008000000 */
[----:B------:R-:W-:-:S08]  /*04b0*/  UISETP.NE.AND.EX UP2, UPT, UR7, URZ, UPT, UP2 ;  /* 0x000000ff0700728c */ /* 0x000fd0000bf45320 */
[----:B------:R-:W-:-:S04]  /*04c0*/  UISETP.NE.AND UP1, UPT, UR8, URZ, UPT ;  /* 0x000000ff0800728c */ /* 0x000fc8000bf25270 */
[----:B------:R-:W-:-:S04]  /*04d0*/  @!UP2 USEL UR6, URZ, 0xffffffff, UP1 ;  /* 0xffffffffff06a887 */ /* 0x000fc80008800000 */
[----:B------:R-:W-:-:S04]  /*04e0*/  ULOP3.LUT UR6, UR6, 0x1, URZ, 0xc0, !UPT ;  /* 0x0000000106067892 */ /* 0x000fc8000f8ec0ff */
[----:B------:R-:W-:-:S11]  /*04f0*/  UISETP.NE.U32.AND UP5, UPT, UR6, 0x1, UPT ;  /* 0x000000010600788c */ /* 0x000fd6000bfa5070 */
.L_x_8:
[----:B------:R-:W3:Y:S01]  /*0500*/  SHFL.IDX PT, R0, R180, RZ, 0x1f ;  /* 0x00001fffb4007589 */ /* 0x000ee200000e0000 */
[----:B------:R-:W-:-:S04]  /*0510*/  UISETP.NE.AND UP1, UPT, UR10, 0x2, UPT ;  /* 0x000000020a00788c */ /* 0x000fc8000bf25270 */
[----:B------:R-:W-:Y:S02]  /*0520*/  UISETP.EQ.AND UP2, UPT, UR5, URZ, !UP1 ;  /* 0x000000ff0500728c */ /* 0x000fe4000cf42270 */
[----:B------:R-:W-:-:S04]  /*0530*/  USEL UR7, URZ, 0x1, UP1 ;  /* 0x00000001ff077887 */ /* 0x000fc80008800000 */
[----:B------:R-:W-:Y:S02]  /*0540*/  PLOP3.LUT P5, PT, P1, PT, UP2, 0x80, 0x8 ;  /* 0x000000000008781c */ /* 0x000fe40000faf028 */
[----:B---3--:R-:W-:-:S13]  /*0550*/  ISETP.NE.AND P0, PT, R0, RZ, PT ;  /* 0x000000ff0000720c */ /* 0x008fda0003f05270 */
[----:B------:R-:W-:Y:S05]  /*0560*/  @P0 BRA `(.L_x_9) ;  /* 0x0000000000440947 */ /* 0x000fea0003800000 */
[----:B------:R-:W-:Y:S01]  /*0570*/  UMOV UR8, 0x400 ;  /* 0x0000040000087882 */ /* 0x000fe20000000000 */
[----:B------:R-:W-:Y:S01]  /*0580*/  UMOV UR6, 0x1 ;  /* 0x0000000100067882 */ /* 0x000fe20000000000 */
[----:B------:R-:W-:Y:S02]  /*0590*/  ULEA UR8, UR37, UR8, 0x18 ;  /* 0x0000000825087291 */ /* 0x000fe4000f8ec0ff */
[----:B------:R-:W-:-:S04]  /*05a0*/  UIADD3 UR12, UPT, UPT, -UR6, 0x100000, URZ ;  /* 0x00100000060c7890 */ /* 0x000fc8000fffe1ff */
[----:B------:R-:W-:Y:S02]  /*05b0*/  USHF.L.U32 UR13, UR12, 0xb, URZ ;  /* 0x0000000b0c0d7899 */ /* 0x000fe400080006ff */
[----:B------:R-:W-:Y:S01]  /*05c0*/  USHF.L.U32 UR12, UR12, 0x1, URZ ;  /* 0x000000010c0c7899 */ /* 0x000fe200080006ff */
[----:B------:R-:W-:Y:S01]  /*05d0*/  ELECT P0, URZ, PT ;  /* 0x0000000000ff782f */ /* 0x000fe20003800000 */
[----:B------:R-:W3:Y:S10]  /*05e0*/  FENCE.VIEW.ASYNC.S ;  /* 0x00000000000073c6 */ /* 0x000ef40000000000 */
[----:B---3--:R3:W4:Y:S01]  /*05f0*/  SYNCS.EXCH.64 URZ, [UR8], UR12 ;  /* 0x0000000c08ff75b2 */ /* 0x0087220008000100 */
[----:B------:R3:W1:Y:S01]  /*0600*/  SYNCS.EXCH.64 URZ, [UR8+0x20], UR12 ;  /* 0x0000200c08ff75b2 */ /* 0x0006620008000100 */
[----:B------:R3:W1:Y:S01]  /*0610*/  SYNCS.EXCH.64 URZ, [UR8+0x8], UR12 ;  /* 0x0000080c08ff75b2 */ /* 0x0006620008000100 */
[----:B------:R3:W1:Y:S01]  /*0620*/  SYNCS.EXCH.64 URZ, [UR8+0x28], UR12 ;  /* 0x0000280c08ff75b2 */ /* 0x0006620008000100 */
[----:B------:R3:W1:Y:S01]  /*0630*/  SYNCS.EXCH.64 URZ, [UR8+0x10], UR12 ;  /* 0x0000100c08ff75b2 */ /* 0x0006620008000100 */
[----:B------:R3:W1:Y:S01]  /*0640*/  SYNCS.EXCH.64 URZ, [UR8+0x30], UR12 ;  /* 0x0000300c08ff75b2 */ /* 0x0006620008000100 */
[----:B------:R3:W1:Y:S01]  /*0650*/  SYNCS.EXCH.64 URZ, [UR8+0x18], UR12 ;  /* 0x0000180c08ff75b2 */ /* 0x0006620008000100 */
[----:B------:R3:W1:Y:S01]  /*0660*/  SYNCS.EXCH.64 URZ, [UR8+0x38], UR12 ;  /* 0x0000380c08ff75b2 */ /* 0x0006620008000100 */
[----:B------:R-:W-:Y:S01]  /*0670*/  NOP ;  /* 0x0000000000007918 */ /* 0x000fe20000000000 */
.L_x_9:
[----:B------:R-:W2:Y:S01]  /*0680*/  SHFL.IDX PT, R0, R180, RZ, 0x1f ;  /* 0x00001fffb4007589 */ /* 0x000ea200000e0000 */
[----:B------:R-:W-:Y:S01]  /*0690*/  NOP ;  /* 0x0000000000007918 */ /* 0x000fe20000000000 */
[----:B--2---:R-:W-:-:S13]  /*06a0*/  ISETP.NE.AND P0, PT, R0, 0x1, PT ;  /* 0x000000010000780c */ /* 0x004fda0003f05270 */
[----:B------:R-:W-:Y:S05]  /*06b0*/  @P0 BRA `(.L_x_10) ;  /* 0x00000000003c0947 */ /* 0x000fea0003800000 */
[----:B------:R-:W-:Y:S01]  /*06c0*/  UMOV UR9, 0x400 ;  /* 0x0000040000097882 */ /* 0x000fe20000000000 */
[----:B---3--:R-:W-:Y:S01]  /*06d0*/  UMOV UR8, 0x20 ;  /* 0x0000002000087882 */ /* 0x008fe20000000000 */
[----:B------:R-:W-:Y:S01]  /*06e0*/  UMOV UR6, 0x80 ;  /* 0x0000008000067882 */ /* 0x000fe20000000000 */
[----:B------:R-:W-:Y:S02]  /*06f0*/  ULEA UR9, UR37, UR9, 0x18 ;  /* 0x0000000925097291 */ /* 0x000fe4000f8ec0ff */
[----:B------:R-:W-:-:S04]  /*0700*/  UIADD3 UR12, UPT, UPT, -UR8, 0x100000, URZ ;  /* 0x00100000080c7890 */ /* 0x000fc8000fffe1ff */
[----:B------:R-:W-:Y:S02]  /*0710*/  USHF.L.U32 UR13, UR12, 0xb, URZ ;  /* 0x0000000b0c0d7899 */ /* 0x000fe400080006ff */
[----:B------:R-:W-:Y:S02]  /*0720*/  USHF.L.U32 UR12, UR12, 0x1, URZ ;  /* 0x000000010c0c7899 */ /* 0x000fe400080006ff */
[----:B------:R-:W-:-:S04]  /*0730*/  UIADD3 UR14, UPT, UPT, -UR6, 0x100000, URZ ;  /* 0x00100000060e7890 */ /* 0x000fc8000fffe1ff */
[----:B------:R-:W-:Y:S02]  /*0740*/  USHF.L.U32 UR15, UR14, 0xb, URZ ;  /* 0x0000000b0e0f7899 */ /* 0x000fe400080006ff */
[----:B------:R-:W-:Y:S01]  /*0750*/  USHF.L.U32 UR14, UR14, 0x1, URZ ;  /* 0x000000010e0e7899 */ /* 0x000fe200080006ff */
[----:B------:R-:W-:Y:S01]  /*0760*/  ELECT P0, URZ, PT ;  /* 0x0000000000ff782f */ /* 0x000fe20003800000 */
[----:B------:R-:W2:Y:S02]  /*0770*/  FENCE.VIEW.ASYNC.S ;  /* 0x00000000000073c6 */ /* 0x000ea40000000000 */
[----:B--2---:R2:W3:Y:S08]  /*0780*/  SYNCS.EXCH.64 URZ, [UR9+0x40], UR12 ;  /* 0x0000400c09ff75b2 */ /* 0x0044f00008000100 */
[----:B------:R2:W1:Y:S01]  /*0790*/  SYNCS.EXCH.64 URZ, [UR9+0x48], UR14 ;  /* 0x0000480e09ff75b2 */ /* 0x0004620008000100 */
[----:B------:R-:W-:Y:S01]  /*07a0*/  NOP ;  /* 0x0000000000007918 */ /* 0x000fe20000000000 */
.L_x_10:
[----:B------:R-:W4:Y:S01]  /*07b0*/  SHFL.IDX PT, R0, R180, RZ, 0x1f ;  /* 0x00001fffb4007589 */ /* 0x000f2200000e0000 */
[----:B------:R-:W-:Y:S01]  /*07c0*/  NOP ;  /* 0x0000000000007918 */ /* 0x000fe20000000000 */
[----:B----4-:R-:W-:-:S13]  /*07d0*/  ISETP.NE.AND P0, PT, R0, 0x3, PT ;  /* 0x000000030000780c */ /* 0x010fda0003f05270 */
[----:B------:R-:W-:Y:S05]  /*07e0*/  @P0 BRA `(.L_x_11) ;  /* 0x00000000002c0947 */ /* 0x000fea0003800000 */
[----:B---3--:R-:W-:Y:S01]  /*07f0*/  UMOV UR8, 0x400 ;  /* 0x0000040000087882 */ /* 0x008fe20000000000 */
[----:B------:R-:W-:Y:S01]  /*0800*/  UMOV UR6, 0x20 ;  /* 0x0000002000067882 */ /* 0x000fe20000000000 */
[----:B------:R-:W-:Y:S02]  /*0810*/  ULEA UR8, UR37, UR8, 0x18 ;  /* 0x0000000825087291 */ /* 0x000fe4000f8ec0ff */
[----:B--2---:R-:W-:-:S04]  /*0820*/  UIADD3 UR12, UPT, UPT, -UR6, 0x100000, URZ ;  /* 0x00100000060c7890 */ /* 0x004fc8000fffe1ff */
[----:B------:R-:W-:Y:S02]  /*0830*/  USHF.L.U32 UR13, UR12, 0xb, URZ ;  /* 0x0000000b0c0d7899 */ /* 0x000fe400080006ff */
[----:B------:R-:W-:Y:S01]  /*0840*/  USHF.L.U32 UR12, UR12, 0x1, URZ ;  /* 0x000000010c0c7899 */ /* 0x000fe200080006ff */
[----:B------:R-:W-:Y:S01]  /*0850*/  ELECT P0, URZ, PT ;  /* 0x0000000000ff782f */ /* 0x000fe20003800000 */
[----:B------:R-:W2:Y:S10]  /*0860*/  FENCE.VIEW.ASYNC.S ;  /* 0x00000000000073c6 */ /* 0x000eb40000000000 */
[----:B--2---:R4:W2:Y:S01]  /*0870*/  SYNCS.EXCH.64 URZ, [UR8+0x50], UR12 ;  /* 0x0000500c08ff75b2 */ /* 0x0048a20008000100 */
[----:B------:R4:W3:Y:S02]  /*0880*/  SYNCS.EXCH.64 URZ, [UR8+0x58], UR12 ;  /* 0x0000580c08ff75b2 */ /* 0x0008e40008000100 */
[----:B----4-:R-:W-:Y:S01]  /*0890*/  NOP ;  /* 0x0000000000007918 */ /* 0x010fe20000000000 */
.L_x_11:
[----:B------:R-:W4:Y:S01]  /*08a0*/  SHFL.IDX PT, R0, R180, RZ, 0x1f ;  /* 0x00001fffb4007589 */ /* 0x000f2200000e0000 */
[----:B------:R-:W-:Y:S01]  /*08b0*/  NOP ;  /* 0x0000000000007918 */ /* 0x000fe20000000000 */
[----:B----4-:R-:W-:-:S13]  /*08c0*/  ISETP.NE.AND P0, PT, R0, 0x4, PT ;  /* 0x000000040000780c */ /* 0x010fda0003f05270 */
[----:B------:R-:W-:Y:S05]  /*08d0*/  @P0 BRA `(.L_x_12) ;  /* 0x0000000000480947 */ /* 0x000fea0003800000 */
[----:B--2---:R-:W-:Y:S01]  /*08e0*/  UMOV UR9, 0x1e0 ;  /* 0x000001e000097882 */ /* 0x004fe20000000000 */
[----:B---3--:R-:W-:Y:S01]  /*08f0*/  UMOV UR8, 0x400 ;  /* 0x0000040000087882 */ /* 0x008fe20000000000 */
[----:B------:R-:W-:Y:S01]  /*0900*/  USEL UR9, UR9, 0x1a0, UP5 ;  /* 0x000001a009097887 */ /* 0x000fe2000a800000 */
        /* <DEDUP_REMOVED lines=10> */
[----:B--2---:R4:W2:Y:S08]  /*09b0*/  SYNCS.EXCH.64 URZ, [UR8+0x60], UR12 ;  /* 0x0000600c08ff75b2 */ /* 0x0048b00008000100 */
[----:B------:R4:W3:Y:S01]  /*09c0*/  SYNCS.EXCH.64 URZ, [UR8+0x70], UR14 ;  /* 0x0000700e08ff75b2 */ /* 0x0008e20008000100 */
[----:B------:R4:W1:Y:S01]  /*09d0*/  SYNCS.EXCH.64 URZ, [UR8+0x68], UR12 ;  /* 0x0000680c08ff75b2 */ /* 0x0008620008000100 */
[----:B------:R4:W1:Y:S02]  /*09e0*/  SYNCS.EXCH.64 URZ, [UR8+0x78], UR14 ;  /* 0x0000780e08ff75b2 */ /* 0x0008640008000100 */
[----:B----4-:R-:W-:Y:S01]  /*09f0*/  NOP ;  /* 0x0000000000007918 */ /* 0x010fe20000000000 */
.L_x_12:
[----:B------:R-:W4:Y:S01]  /*0a00*/  SHFL.IDX PT, R0, R180, RZ, 0x1f ;  /* 0x00001fffb4007589 */ /* 0x000f2200000e0000 */
[----:B------:R-:W-:Y:S01]  /*0a10*/  NOP ;  /* 0x0000000000007918 */ /* 0x000fe20000000000 */
[----:B----4-:R-:W-:-:S13]  /*0a20*/  ISETP.NE.AND P0, PT, R0, 0x5, PT ;  /* 0x000000050000780c */ /* 0x010fda0003f05270 */
[----:B------:R-:W-:Y:S05]  /*0a30*/  @P0 BRA `(.L_x_13) ;  /* 0x0000000000540947 */ /* 0x000fea0003800000 */
[----:B--2---:R-:W-:Y:S01]  /*0a40*/  UMOV UR9, 0x400 ;  /* 0x0000040000097882 */ /* 0x004fe20000000000 */
        /* <DEDUP_REMOVED lines=14> */
[----:B------:R4:W1:Y:S01]  /*0b30*/  SYNCS.EXCH.64 URZ, [UR9+0xa8], UR14 ;  /* 0x0000a80e09ff75b2 */ /* 0x0008620008000100 */
[----:B------:R4:W1:Y:S01]  /*0b40*/  SYNCS.EXCH.64 URZ, [UR9+0x90], UR12 ;  /* 0x0000900c09ff75b2 */ /* 0x0008620008000100 */
[----:B------:R4:W1:Y:S01]  /*0b50*/  SYNCS.EXCH.64 URZ, [UR9+0xb0], UR14 ;  /* 0x0000b00e09ff75b2 */ /* 0x0008620008000100 */
[----:B------:R4:W1:Y:S01]  /*0b60*/  SYNCS.EXCH.64 URZ, [UR9+0x98], UR12 ;  /* 0x0000980c09ff75b2 */ /* 0x0008620008000100 */
[----:B------:R4:W1:Y:S02]  /*0b70*/  SYNCS.EXCH.64 URZ, [UR9+0xb8], UR14 ;  /* 0x0000b80e09ff75b2 */ /* 0x0008640008000100 */
[----:B----4-:R-:W-:Y:S01]  /*0b80*/  NOP ;  /* 0x0000000000007918 */ /* 0x010fe20000000000 */
.L_x_13:
[----:B------:R-:W4:Y:S01]  /*0b90*/  SHFL.IDX PT, R0, R180, RZ, 0x1f ;  /* 0x00001fffb4007589 */ /* 0x000f2200000e0000 */
[----:B------:R-:W-:Y:S01]  /*0ba0*/  ISETP.NE.OR P1, PT, RZ, UR10, !P1 ;  /* 0x0000000aff007c0c */ /* 0x000fe2000cf25670 */
        /* <DEDUP_REMOVED lines=12> */
[----:B------:R4:W3:Y:S01]  /*0c70*/  SYNCS.EXCH.64 URZ, [UR8+0xd0], UR12 ;  /* 0x0000d00c08ff75b2 */ /* 0x0008e20008000100 */
[----:B------:R4:W1:Y:S01]  /*0c80*/  SYNCS.EXCH.64 URZ, [UR8+0xc8], UR12 ;  /* 0x0000c80c08ff75b2 */ /* 0x0008620008000100 */
[----:B------:R4:W1:Y:S02]  /*0c90*/  SYNCS.EXCH.64 URZ, [UR8+0xd8], UR12 ;  /* 0x0000d80c08ff75b2 */ /* 0x0008640008000100 */
[----:B----4-:R-:W-:Y:S01]  /*0ca0*/  NOP ;  /* 0x0000000000007918 */ /* 0x010fe20000000000 */
.L_x_14:
[----:B------:R-:W-:Y:S01]  /*0cb0*/  VOTEU.ALL UP1, P1 ;  /* 0x0000000000ff7886 */ /* 0x000fe20000820000 */
[----:B---3--:R-:W3:Y:S01]  /*0cc0*/  LDCU UR8, c[0x0][0x36c] ;  /* 0x00006d80ff0877ac */ /* 0x008ee20008000800 */
[----:B------:R-:W-:Y:S01]  /*0cd0*/  NOP ;  /* 0x0000000000007918 */ /* 0x000fe20000000000 */
[----:B------:R-:W-:Y:S01]  /*0ce0*/  LOP3.LUT R10, R175, 0x1f, RZ, 0xc0, !PT ;  /* 0x0000001faf0a7812 */ /* 0x000fe200078ec0ff */
[----:B--2---:R-:W-:Y:S01]  /*0cf0*/  UMOV UR12, 0x20 ;  /* 0x00000020000c7882 */ /* 0x004fe20000000000 */
[----:B------:R-:W-:Y:S01]  /*0d00*/  @!UP1 UMOV UR6, 0x400 ;  /* 0x0000040000069882 */ /* 0x000fe20000000000 */
[----:B------:R-:W-:-:S04]  /*0d10*/  @!UP1 UIADD3 UR12, UPT, UPT, -UR12, 0x100000, URZ ;  /* 0x001000000c0c9890 */ /* 0x000fc8000fffe1ff */
[----:B------:R-:W-:Y:S02]  /*0d20*/  @!UP1 USHF.L.U32 UR13, UR12, 0xb, URZ ;  /* 0x0000000b0c0d9899 */ /* 0x000fe400080006ff */
[----:B------:R-:W-:Y:S02]  /*0d30*/  @!UP1 USHF.L.U32 UR12, UR12, 0x1, URZ ;  /* 0x000000010c0c9899 */ /* 0x000fe400080006ff */
[----:B------:R-:W-:Y:S01]  /*0d40*/  @!UP1 ULEA UR6, UR37, UR6, 0x18 ;  /* 0x0000000625069291 */ /* 0x000fe2000f8ec0ff */
[----:B------:R-:W-:Y:S01]  /*0d50*/  VOTEU.ALL UP1, P1 ;  /* 0x0000000000ff7886 */ /* 0x000fe20000820000 */
[----:B------:R-:W-:Y:S01]  /*0d60*/  UISETP.NE.AND UP4, UPT, UR10, URZ, UPT ;  /* 0x000000ff0a00728c */ /* 0x000fe2000bf85270 */
[----:B------:R-:W2:Y:S09]  /*0d70*/  FENCE.VIEW.ASYNC.S ;  /* 0x00000000000073c6 */ /* 0x000eb20000000000 */
[----:B--2---:R2:W4:Y:S01]  /*0d80*/  @!UP1 SYNCS.EXCH.64 URZ, [UR6+0xe0], UR12 ;  /* 0x0000e00c06ff95b2 */ /* 0x0045220008000100 */
[----:B---3--:R-:W-:-:S09]  /*0d90*/  UISETP.EQ.U32.AND UP1, UPT, UR8, 0x1, UPT ;  /* 0x000000010800788c */ /* 0x008fd2000bf22070 */
[----:B------:R-:W-:Y:S05]  /*0da0*/  BRA.U !UP1, `(.L_x_15) ;  /* 0x0000000109087547 */ /* 0x000fea000b800000 */
[----:B-1--4-:R-:W-:Y:S01]  /*0db0*/  UCGABAR_ARV ;  /* 0x00000000000079c7 */ /* 0x012fe20008000000 */
[----:B------:R-:W-:Y:S05]  /*0dc0*/  BRA `(.L_x_16) ;  /* 0x0000000000047947 */ /* 0x000fea0003800000 */
.L_x_15:
[----:B-1--4-:R-:W-:Y:S01]  /*0dd0*/  NOP ;  /* 0x0000000000007918 */ /* 0x012fe20000000000 */
.L_x_16:
[----:B------:R-:W1:Y:S01]  /*0de0*/  S2R R166, SR_CTAID.Y ;  /* 0x0000000000a67919 */ /* 0x000e620000002600 */
[----:B------:R-:W-:-:S05]  /*0df0*/  CS2R.32 R165, SR_CgaSize ;  /* 0x0000000000a57805 */ /* 0x000fca0000008a00 */
[----:B------:R-:W-:-:S05]  /*0e00*/  IMAD R165, R165, -0xa0, RZ ;  /* 0xffffff60a5a57824 */ /* 0x000fca00078e02ff */
[----:B--2---:R-:W-:-:S14]  /*0e10*/  R2UR UR6, R165 ;  /* 0x00000000a50672ca */ /* 0x004fdc00000e0000 */
[----:B------:R-:W2:Y:S01]  /*0e20*/  LDCU UR6, c[0x0][UR6+0x2b4] ;  /* 0x00005680060677ac */ /* 0x000ea20008000800 */
[----:B------:R-:W-:-:S05]  /*0e30*/  CS2R.32 R0, SR_CgaSize ;  /* 0x0000000000007805 */ /* 0x000fca0000008a00 */
[----:B------:R-:W-:-:S06]  /*0e40*/  IMAD R0, R0, -0xa0, RZ ;  /* 0xffffff6000007824 */ /* 0x000fcc00078e02ff */
[----:B------:R-:W3:Y:S01]  /*0e50*/  LDC R0, c[0x0][R0+0x2a4] ;  /* 0x0000a90000007b82 */ /* 0x000ee20000000800 */
[----:B------:R-:W-:Y:S01]  /*0e60*/  PRMT R8, RZ, 0x7610, R8 ;  /* 0x00007610ff087816 */ /* 0x000fe20000000008 */
[----:B------:R-:W4:Y:S01]  /*0e70*/  S2R R11, SR_CTAID.X ;  /* 0x00000000000b7919 */ /* 0x000f220000002500 */
[----:B------:R-:W-:-:S05]  /*0e80*/  CS2R.32 R165, SR_CgaSize ;  /* 0x0000000000a57805 */ /* 0x000fca0000008a00 */
[----:B------:R-:W-:-:S05]  /*0e90*/  IMAD R165, R165, -0xa0, RZ ;  /* 0xffffff60a5a57824 */ /* 0x000fca00078e02ff */
[----:B------:R-:W-:-:S14]  /*0ea0*/  R2UR UR8, R165 ;  /* 0x00000000a50872ca */ /* 0x000fdc00000e0000 */
[----:B------:R-:W3:Y:S01]  /*0eb0*/  LDCU UR8, c[0x0][UR8+0x2b0] ;  /* 0x00005600080877ac */ /* 0x000ee20008000800 */
[----:B------:R-:W-:Y:S01]  /*0ec0*/  UISETP.NE.AND UP2, UPT, UR10, 0x2, UPT ;  /* 0x000000020a00788c */ /* 0x000fe2000bf45270 */
[----:B------:R-:W2:Y:S01]  /*0ed0*/  LDC R9, c[0x0][0xb24] ;  /* 0x0002c900ff097b82 */ /* 0x000ea20000000800 */
[----:B------:R-:W-:-:S05]  /*0ee0*/  CS2R.32 R2, SR_CgaSize ;  /* 0x0000000000027805 */ /* 0x000fca0000008a00 */
[----:B------:R-:W-:-:S06]  /*0ef0*/  IMAD R2, R2, -0xa0, RZ ;  /* 0xffffff6002027824 */ /* 0x000fcc00078e02ff */
[----:B------:R-:W3:Y:S08]  /*0f00*/  LDC R2, c[0x0][R2+0x2a0] ;  /* 0x0000a80002027b82 */ /* 0x000ef00000000800 */
[----:B------:R-:W3:Y:S01]  /*0f10*/  LDC R72, c[0x0][0xb24] ;  /* 0x0002c900ff487b82 */ /* 0x000ee20000000800 */
[----:B-1----:R-:W-:-:S07]  /*0f20*/  I2FP.F32.U32 R3, R166 ;  /* 0x000000a600037245 */ /* 0x002fce0000201000 */
[----:B------:R-:W1:Y:S01]  /*0f30*/  S2UR UR36, SR_CTAID.Z ;  /* 0x00000000002479c3 */ /* 0x000e620000002700 */
[----:B--2---:R-:W-:Y:S01]  /*0f40*/  ISETP.GE.AND P0, PT, R9, 0x1, PT ;  /* 0x000000010900780c */ /* 0x004fe20003f06270 */
[----:B----4-:R-:W-:Y:S01]  /*0f50*/  IMAD.MOV.U32 R165, RZ, RZ, R11 ;  /* 0x000000ffffa57224 */ /* 0x010fe200078e000b */
[----:B------:R-:W-:Y:S01]  /*0f60*/  I2FP.F32.U32 R4, R11 ;  /* 0x0000000b00047245 */ /* 0x000fe20000201000 */
[----:B------:R-:W-:Y:S01]  /*0f70*/  FMUL R3, R3, UR6 ;  /* 0x0000000603037c20 */ /* 0x000fe20008400000 */
[----:B------:R-:W2:Y:S03]  /*0f80*/  LDCU UR6, c[0x0][0xb30] ;  /* 0x00016600ff0677ac */ /* 0x000ea60008000800 */
[----:B---3--:R-:W-:Y:S01]  /*0f90*/  FMUL R4, R4, UR8 ;  /* 0x0000000804047c20 */ /* 0x008fe20008400000 */
[----:B------:R-:W3:Y:S08]  /*0fa0*/  F2I.U32.TRUNC.NTZ R145, R3 ;  /* 0x0000000300917305 */ /* 0x000ef0000020f000 */
[----:B------:R-:W4:Y:S01]  /*0fb0*/  F2I.U32.TRUNC.NTZ R164, R4 ;  /* 0x0000000400a47305 */ /* 0x000f22000020f000 */
[----:B--2---:R-:W-:Y:S01]  /*0fc0*/  UISETP.NE.AND UP3, UPT, UR6, 0x1, UPT ;  /* 0x000000010600788c */ /* 0x004fe2000bf65270 */
[----:B---3--:R-:W-:-:S05]  /*0fd0*/  IADD3 R145, PT, PT, -R145, RZ, RZ ;  /* 0x000000ff91917210 */ /* 0x008fca0007ffe1ff */
[----:B------:R-:W-:Y:S01]  /*0fe0*/  IMAD R145, R0, R145, R166 ;  /* 0x0000009100917224 */ /* 0x000fe200078e02a6 */
[----:B------:R-:W-:Y:S01]  /*0ff0*/  PRMT R0, RZ, 0x7610, R0 ;  /* 0x00007610ff007816 */ /* 0x000fe20000000000 */
[----:B----4-:R-:W-:-:S04]  /*1000*/  IMAD.MOV R164, RZ, RZ, -R164 ;  /* 0x000000ffffa47224 */ /* 0x010fc800078e0aa4 */
[----:B------:R-:W-:Y:S01]  /*1010*/  IMAD R164, R2, R164, R11 ;  /* 0x000000a402a47224 */ /* 0x000fe200078e020b */
[----:B-1----:R-:W-:Y:S06]  /*1020*/  BRA.U UP4, `(.L_x_17) ;  /* 0x0000000104247547 */ /* 0x002fec000b800000 */
[----:B------:R-:W-:Y:S01]  /*1030*/  ISETP.NE.AND P1, PT, R145, RZ, PT ;  /* 0x000000ff9100720c */ /* 0x000fe20003f25270 */
[----:B------:R-:W-:Y:S01]  /*1040*/  IMAD.MOV.U32 R0, RZ, RZ, 0x3 ;  /* 0x00000003ff007424 */ /* 0x000fe200078e00ff */
[C---:B------:R-:W-:Y:S02]  /*1050*/  LOP3.LUT R3, R164.reuse, 0xfffffffe, RZ, 0xc0, !PT ;  /* 0xfffffffea4037812 */ /* 0x040fe400078ec0ff */
[----:B------:R-:W-:Y:S02]  /*1060*/  ISETP.LT.U32.OR P1, PT, R164, 0x2, !P1 ;  /* 0x00000002a400780c */ /* 0x000fe40004f21470 */
[----:B------:R-:W-:Y:S02]  /*1070*/  SHF.L.U32 R0, R0, R3, RZ ;  /* 0x0000000300007219 */ /* 0x000fe400000006ff */
[----:B------:R-:W-:Y:S02]  /*1080*/  SEL R5, RZ, 0x1, !P1 ;  /* 0x00000001ff057807 */ /* 0x000fe40004800000 */
[----:B------:R-:W-:-:S05]  /*1090*/  SEL R2, RZ, 0x2, !P1 ;  /* 0x00000002ff027807 */ /* 0x000fca0004800000 */
[----:B------:R-:W-:-:S05]  /*10a0*/  IMAD.IADD R2, R5, 0x1, R2 ;  /* 0x0000000105027824 */ /* 0x000fca00078e0202 */
[----:B------:R-:W-:Y:S02]  /*10b0*/  PRMT R8, R2, 0x7610, R8 ;  /* 0x0000761002087816 */ /* 0x000fe40000000008 */
.L_x_17:
[----:B------:R-:W-:Y:S05]  /*10c0*/  @!P0 BRA `(.L_x_18) ;  /* 0x0000000000b88947 */ /* 0x000fea0003800000 */
[----:B------:R-:W1:Y:S01]  /*10d0*/  LDC.64 R4, c[0x0][0xb18] ;  /* 0x0002c600ff047b82 */ /* 0x000e620000000a00 */
[----:B------:R-:W-:-:S07]  /*10e0*/  ISETP.NE.AND P0, PT, R9, 0x1, PT ;  /* 0x000000010900780c */ /* 0x000fce0003f05270 */
[----:B------:R-:W2:Y:S08]  /*10f0*/  LDC R14, c[0x0][0xb0c] ;  /* 0x0002c300ff0e7b82 */ /* 0x000eb00000000800 */
[----:B------:R-:W3:Y:S08]  /*1100*/  LDC R13, c[0x0][0x370] ;  /* 0x0000dc00ff0d7b82 */ /* 0x000ef00000000800 */
[----:B------:R-:W4:Y:S01]  /*1110*/  LDC R16, c[0x0][0x374] ;  /* 0x0000dd00ff107b82 */ /* 0x000f220000000800 */
[----:B-1----:R-:W-:-:S07]  /*1120*/  ISETP.NE.AND P1, PT, R4, 0x1, PT ;  /* 0x000000010400780c */ /* 0x002fce0003f25270 */
[----:B------:R-:W3:Y:S01]  /*1130*/  LDC.64 R6, c[0x0][0xb10] ;  /* 0x0002c400ff067b82 */ /* 0x000ee20000000a00 */
[----:B--2---:R-:W-:-:S07]  /*1140*/  ISETP.NE.AND P2, PT, R14, 0x1, PT ;  /* 0x000000010e00780c */ /* 0x004fce0003f45270 */
[----:B------:R-:W1:Y:S08]  /*1150*/  LDC R12, c[0x0][0xb20] ;  /* 0x0002c800ff0c7b82 */ /* 0x000e700000000800 */
[----:B------:R-:W2:Y:S01]  /*1160*/  LDC.64 R2, c[0x0][0xb28] ;  /* 0x0002ca00ff027b82 */ /* 0x000ea20000000a00 */
[----:B----4-:R-:W-:-:S04]  /*1170*/  IMAD.HI.U32 R15, R16, R5, RZ ;  /* 0x00000005100f7227 */ /* 0x010fc800078e00ff */
[----:B------:R-:W-:-:S04]  /*1180*/  IMAD.HI.U32 R5, R166, R5, RZ ;  /* 0x00000005a6057227 */ /* 0x000fc800078e00ff */
[----:B---3--:R-:W-:-:S04]  /*1190*/  IMAD.HI.U32 R18, R13, R6, RZ ;  /* 0x000000060d127227 */ /* 0x008fc800078e00ff */
[C---:B------:R-:W-:Y:S01]  /*11a0*/  IMAD.HI.U32 R20, R11.reuse, R6, RZ ;  /* 0x000000060b147227 */ /* 0x040fe200078e00ff */
[-C--:B------:R-:W-:Y:S02]  /*11b0*/  @P2 SHF.R.U32.HI R13, RZ, R7.reuse, R18 ;  /* 0x00000007ff0d2219 */ /* 0x080fe40000011612 */
[-C--:B-1----:R-:W-:Y:S02]  /*11c0*/  @P1 SHF.R.U32.HI R16, RZ, R12.reuse, R15 ;  /* 0x0000000cff101219 */ /* 0x082fe4000001160f */
[----:B------:R-:W-:Y:S02]  /*11d0*/  SHF.R.U32.HI R5, RZ, R12, R5 ;  /* 0x0000000cff057219 */ /* 0x000fe40000011605 */
[----:B------:R-:W-:Y:S02]  /*11e0*/  SHF.R.U32.HI R20, RZ, R7, R20 ;  /* 0x00000007ff147219 */ /* 0x000fe40000011614 */
[----:B------:R-:W-:Y:S01]  /*11f0*/  SEL R5, R166, R5, !P1 ;  /* 0x00000005a6057207 */ /* 0x000fe20004800000 */
[----:B--2---:R-:W-:Y:S01]  /*1200*/  IMAD.HI.U32 R18, R16, R2, RZ ;  /* 0x0000000210127227 */ /* 0x004fe200078e00ff */
[----:B------:R-:W-:-:S02]  /*1210*/  SEL R165, R11, R20, !P2 ;  /* 0x000000140ba57207 */ /* 0x000fc40005000000 */
[----:B------:R-:W-:Y:S01]  /*1220*/  IADD3 R7, PT, PT, -R5, RZ, RZ ;  /* 0x000000ff05077210 */ /* 0x000fe20007ffe1ff */
[----:B------:R-:W-:Y:S01]  /*1230*/  IMAD.HI.U32 R6, R13, R2, RZ ;  /* 0x000000020d067227 */ /* 0x000fe200078e00ff */
[----:B------:R-:W-:-:S03]  /*1240*/  @P0 SHF.R.U32.HI R16, RZ, R3, R18 ;  /* 0x00000003ff100219 */ /* 0x000fc60000011612 */
[----:B------:R-:W-:Y:S01]  /*1250*/  IMAD R7, R4, R7, R166 ;  /* 0x0000000704077224 */ /* 0x000fe200078e02a6 */
[----:B------:R-:W-:Y:S01]  /*1260*/  @P0 SHF.R.U32.HI R13, RZ, R3, R6 ;  /* 0x00000003ff0d0219 */ /* 0x000fe20000011606 */
[----:B------:R-:W-:-:S04]  /*1270*/  IMAD R16, R16, R9, RZ ;  /* 0x0000000910107224 */ /* 0x000fc800078e02ff */
[----:B------:R-:W-:Y:S01]  /*1280*/  IMAD R6, R13, R9, RZ ;  /* 0x000000090d067224 */ /* 0x000fe200078e02ff */
[----:B------:R-:W-:-:S04]  /*1290*/  ISETP.GE.AND P1, PT, R5, R16, PT ;  /* 0x000000100500720c */ /* 0x000fc80003f26270 */
[----:B------:R-:W-:Y:S01]  /*12a0*/  ISETP.GE.OR P1, PT, R165, R6, P1 ;  /* 0x00000006a500720c */ /* 0x000fe20000f26670 */
[----:B------:R-:W-:-:S05]  /*12b0*/  IMAD.HI.U32 R6, R5, R2, RZ ;  /* 0x0000000205067227 */ /* 0x000fca00078e00ff */
[----:B------:R-:W-:-:S04]  /*12c0*/  SHF.R.U32.HI R6, RZ, R3, R6 ;  /* 0x00000003ff067219 */ /* 0x000fc80000011606 */
[----:B------:R-:W-:-:S03]  /*12d0*/  SEL R6, R5, R6, !P0 ;  /* 0x0000000605067207 */ /* 0x000fc60004000000 */
[----:B------:R-:W-:Y:S01]  /*12e0*/  @!P1 IMAD.HI.U32 R12, R165, R2, RZ ;  /* 0x00000002a50c9227 */ /* 0x000fe200078e00ff */
[----:B------:R-:W-:-:S04]  /*12f0*/  IADD3 R2, PT, PT, -R6, RZ, RZ ;  /* 0x000000ff06027210 */ /* 0x000fc80007ffe1ff */
[----:B------:R-:W-:Y:S01]  /*1300*/  @!P1 SHF.R.U32.HI R12, RZ, R3, R12 ;  /* 0x00000003ff0c9219 */ /* 0x000fe2000001160c */
[----:B------:R-:W-:-:S03]  /*1310*/  IMAD R2, R9, R2, R5 ;  /* 0x0000000209027224 */ /* 0x000fc600078e0205 */
[----:B------:R-:W-:-:S05]  /*1320*/  @!P1 SEL R3, R165, R12, !P0 ;  /* 0x0000000ca5039207 */ /* 0x000fca0004000000 */
[--C-:B------:R-:W-:Y:S02]  /*1330*/  @!P1 IMAD.IADD R6, R6, 0x1, -R3.reuse ;  /* 0x0000000106069824 */ /* 0x100fe400078e0a03 */
[----:B------:R-:W-:Y:S01]  /*1340*/  @!P1 IMAD R3, R2, R13, R3 ;  /* 0x0000000d02039224 */ /* 0x000fe200078e0203 */
[----:B------:R-:W-:Y:S01]  /*1350*/  IADD3 R2, PT, PT, -R165, RZ, RZ ;  /* 0x000000ffa5027210 */ /* 0x000fe20007ffe1ff */
[----:B------:R-:W-:Y:S02]  /*1360*/  @!P1 IMAD R5, R6, R9, R165 ;  /* 0x0000000906059224 */ /* 0x000fe400078e02a5 */
[----:B------:R-:W-:Y:S02]  /*1370*/  @!P1 IMAD.MOV.U32 R165, RZ, RZ, R3 ;  /* 0x000000ffffa59224 */ /* 0x000fe400078e0003 */
[----:B------:R-:W-:Y:S02]  /*1380*/  IMAD R2, R14, R2, R11 ;  /* 0x000000020e027224 */ /* 0x000fe400078e020b */
[----:B------:R-:W-:-:S02]  /*1390*/  IMAD R166, R5, R4, R7 ;  /* 0x0000000405a67224 */ /* 0x000fc400078e0207 */
[----:B------:R-:W-:Y:S02]  /*13a0*/  IMAD R165, R165, R14, R2 ;  /* 0x0000000ea5a57224 */ /* 0x000fe400078e0202 */
.L_x_18:
[----:B------:R-:W-:Y:S05]  /*13b0*/  BRA.U UP3, `(.L_x_19) ;  /* 0x0000000103407547 */ /* 0x000fea000b800000 */
[----:B------:R-:W1:Y:S08]  /*13c0*/  LDC.64 R4, c[0x0][0xb10] ;  /* 0x0002c400ff047b82 */ /* 0x000e700000000a00 */
[----:B------:R-:W2:Y:S08]  /*13d0*/  LDC.64 R2, c[0x0][0xb18] ;  /* 0x0002c600ff027b82 */ /* 0x000eb00000000a00 */
[----:B------:R-:W3:Y:S08]  /*13e0*/  LDC R6, c[0x0][0xb20] ;  /* 0x0002c800ff067b82 */ /* 0x000ef00000000800 */
[----:B------:R-:W4:Y:S01]  /*13f0*/  LDC R12, c[0x0][0xb0c] ;  /* 0x0002c300ff0c7b82 */ /* 0x000f220000000800 */
[----:B-1----:R-:W-:-:S05]  /*1400*/  IMAD.HI.U32 R4, R165, R4, RZ ;  /* 0x00000004a5047227 */ /* 0x002fca00078e00ff */
[----:B------:R-:W-:Y:S01]  /*1410*/  SHF.R.U32.HI R4, RZ, R5, R4 ;  /* 0x00000005ff047219 */ /* 0x000fe20000011604 */
[----:B--2---:R-:W-:Y:S01]  /*1420*/  IMAD.HI.U32 R3, R166, R3, RZ ;  /* 0x00000003a6037227 */ /* 0x004fe200078e00ff */
[----:B------:R-:W-:-:S04]  /*1430*/  ISETP.NE.AND P0, PT, R2, 0x1, PT ;  /* 0x000000010200780c */ /* 0x000fc80003f05270 */
[----:B---3--:R-:W-:-:S04]  /*1440*/  SHF.R.U32.HI R3, RZ, R6, R3 ;  /* 0x00000006ff037219 */ /* 0x008fc80000011603 */
[----:B------:R-:W-:Y:S02]  /*1450*/  SEL R3, R166, R3, !P0 ;  /* 0x00000003a6037207 */ /* 0x000fe40004000000 */
[----:B----4-:R-:W-:-:S04]  /*1460*/  ISETP.NE.AND P1, PT, R12, 0x1, PT ;  /* 0x000000010c00780c */ /* 0x010fc80003f25270 */
[----:B------:R-:W-:-:S05]  /*1470*/  SEL R6, R165, R4, !P1 ;  /* 0x00000004a5067207 */ /* 0x000fca0004800000 */
[----:B------:R-:W-:Y:S02]  /*1480*/  IMAD.IADD R4, R3, 0x1, -R6 ;  /* 0x0000000103047824 */ /* 0x000fe400078e0a06 */
[----:B------:R-:W-:Y:S02]  /*1490*/  IMAD.IADD R3, R6, 0x1, -R3 ;  /* 0x0000000106037824 */ /* 0x000fe400078e0a03 */
[----:B------:R-:W-:Y:S02]  /*14a0*/  IMAD R165, R4, R12, R165 ;  /* 0x0000000c04a57224 */ /* 0x000fe400078e02a5 */
[----:B------:R-:W-:Y:S02]  /*14b0*/  IMAD R166, R3, R2, R166 ;  /* 0x0000000203a67224 */ /* 0x000fe400078e02a6 */
.L_x_19:
[----:B------:R-:W-:Y:S05]  /*14c0*/  BRA.U !UP1, `(.L_x_20) ;  /* 0x00000001090c7547 */ /* 0x000fea000b800000 */
[----:B------:R-:W-:Y:S01]  /*14d0*/  UCGABAR_WAIT ;  /* 0x0000000000007dc7 */ /* 0x000fe20008000000 */
[----:B------:R-:W-:Y:S01]  /*14e0*/  CCTL.IVALL ;  /* 0x00000000ff00798f */ /* 0x000fe20002000000 */
[----:B------:R-:W-:Y:S05]  /*14f0*/  BRA `(.L_x_21) ;  /* 0x0000000000047947 */ /* 0x000fea0003800000 */
.L_x_20:
[----:B------:R-:W-:Y:S06]  /*1500*/  BAR.SYNC.DEFER_BLOCKING 0x0 ;  /* 0x0000000000007b1d */ /* 0x000fec0000010000 */
.L_x_21:
[----:B------:R-:W-:Y:S05]  /*1510*/  BRA.U UP2, `(.L_x_22) ;  /* 0x0000001102b47547 */ /* 0x000fea000b800000 */
[----:B------:R-:W1:Y:S01]  /*1520*/  LDCU UR15, c[0x0][0x38c] ;  /* 0x00007180ff0f77ac */ /* 0x000e620008000800 */
[----:B------:R-:W2:Y:S01]  /*1530*/  LDC R9, c[0x0][0x370] ;  /* 0x0000dc00ff097b82 */ /* 0x000ea20000000800 */
[C---:B------:R-:W-:Y:S01]  /*1540*/  IMAD.SHL.U32 R17, R11.reuse, 0x20, RZ ;  /* 0x000000200b117824 */ /* 0x040fe200078e00ff */
[----:B------:R-:W-:Y:S01]  /*1550*/  PLOP3.LUT P1, PT, PT, PT, UP5, 0x80, 0x8 ;  /* 0x000000000008781c */ /* 0x000fe20003f2f058 */
[----:B------:R-:W-:Y:S01]  /*1560*/  UISETP.NE.AND UP1, UPT, UR10, URZ, UPT ;  /* 0x000000ff0a00728c */ /* 0x000fe2000bf25270 */
[----:B------:R-:W-:Y:S01]  /*1570*/  ISETP.NE.AND P4, PT, R10, RZ, P5 ;  /* 0x000000ff0a00720c */ /* 0x000fe20002f85270 */
[----:B------:R-:W-:Y:S01]  /*1580*/  IMAD.SHL.U32 R16, R11, 0x80, RZ ;  /* 0x000000800b107824 */ /* 0x000fe200078e00ff */
[----:B------:R-:W-:Y:S01]  /*1590*/  PLOP3.LUT P1, PT, P1, PT, PT, 0x8, 0x80 ;  /* 0x000000000080781c */ /* 0x000fe20000f2e170 */
[----:B------:R-:W-:Y:S01]  /*15a0*/  IMAD.MOV.U32 R15, RZ, RZ, 0x1 ;  /* 0x00000001ff0f7424 */ /* 0x000fe200078e00ff */
[----:B------:R-:W3:Y:S01]  /*15b0*/  LDC R0, c[0x0][0x374] ;  /* 0x0000dd00ff007b82 */ /* 0x000ee20000000800 */
[----:B------:R-:W-:Y:S01]  /*15c0*/  IMAD.MOV.U32 R14, RZ, RZ, RZ ;  /* 0x000000ffff0e7224 */ /* 0x000fe200078e00ff */
[----:B------:R-:W-:Y:S01]  /*15d0*/  CS2R R12, SRZ ;  /* 0x00000000000c7805 */ /* 0x000fe2000001ff00 */
[----:B------:R-:W-:Y:S01]  /*15e0*/  IMAD.MOV.U32 R10, RZ, RZ, 0x1 ;  /* 0x00000001ff0a7424 */ /* 0x000fe200078e00ff */
[----:B------:R-:W-:Y:S01]  /*15f0*/  LOP3.LUT R17, R17, 0x20, RZ, 0xc0, !PT ;  /* 0x0000002011117812 */ /* 0x000fe200078ec0ff */
[----:B------:R-:W4:Y:S01]  /*1600*/  LDCU.64 UR24, c[0x0][0x348] ;  /* 0x00006900ff1877ac */ /* 0x000f220008000a00 */
[----:B-1----:R-:W-:-:S02]  /*1610*/  UIADD3 UR4, UPT, UPT, UR15, 0x7f, URZ ;  /* 0x0000007f0f047890 */ /* 0x002fc4000fffe0ff */
[----:B------:R-:W-:Y:S02]  /*1620*/  USEL UR7, UR7, 0x2, UP1 ;  /* 0x0000000207077887 */ /* 0x000fe40008800000 */
[----:B------:R-:W-:Y:S01]  /*1630*/  USHF.R.S32.HI UR22, URZ, 0x1f, UR4 ;  /* 0x0000001fff167899 */ /* 0x000fe20008011404 */
[----:B------:R-:W-:-:S03]  /*1640*/  UMOV UR13, URZ ;  /* 0x000000ff000d7c82 */ /* 0x000fc60008000000 */
[----:B------:R-:W-:Y:S02]  /*1650*/  ULEA.HI UR22, UR22, UR4, URZ, 0x7 ;  /* 0x0000000416167291 */ /* 0x000fe4000f8f38ff */
[----:B------:R-:W-:Y:S02]  /*1660*/  UIADD3 UR4, UPT, UPT, UR15, -0x1, URZ ;  /* 0xffffffff0f047890 */ /* 0x000fe4000fffe0ff */
[----:B------:R-:W-:Y:S02]  /*1670*/  USHF.R.S32.HI UR22, URZ, 0x7, UR22 ;  /* 0x00000007ff167899 */ /* 0x000fe40008011416 */
[----:B------:R-:W-:Y:S02]  /*1680*/  UISETP.GE.U32.AND UP2, UPT, UR4, -0xff, UPT ;  /* 0xffffff010400788c */ /* 0x000fe4000bf46070 */
[----:B------:R-:W-:Y:S02]  /*1690*/  UISETP.LT.U32.AND UP0, UPT, UR22, 0x4, UPT ;  /* 0x000000041600788c */ /* 0x000fe4000bf01070 */
[----:B------:R-:W-:-:S02]  /*16a0*/  UIADD3 UR15, UPT, UPT, UR15, 0xfe, URZ ;  /* 0x000000fe0f0f7890 */ /* 0x000fc4000fffe0ff */
[----:B------:R-:W-:-:S04]  /*16b0*/  USEL UR21, UR22, 0x4, UP0 ;  /* 0x0000000416157887 */ /* 0x000fc80008000000 */
[----:B------:R-:W-:Y:S02]  /*16c0*/  UIADD3 UR6, UPT, UPT, UR21, -0x1, URZ ;  /* 0xffffffff15067890 */ /* 0x000fe4000fffe0ff */
[----:B------:R-:W-:Y:S02]  /*16d0*/  @UP2 UIADD3 UR6, UPT, UPT, UR21, URZ, URZ ;  /* 0x000000ff15062290 */ /* 0x000fe4000fffe0ff */
[----:B------:R-:W-:Y:S02]  /*16e0*/  UIADD3 UR14, UPT, UPT, UR22, -UR21, URZ ;  /* 0x80000015160e7290 */ /* 0x000fe4000fffe0ff */
[----:B------:R-:W-:Y:S02]  /*16f0*/  UIADD3 UR5, UPT, UPT, UR6, 0x1, URZ ;  /* 0x0000000106057890 */ /* 0x000fe4000fffe0ff */
[----:B--2-4-:R-:W-:-:S12]  /*1700*/  UIADD3 UR6, UPT, UPT, -UR6, URZ, URZ ;  /* 0x000000ff06067290 */ /* 0x014fd8000fffe1ff */
.L_x_42:
[----:B------:R-:W-:Y:S01]  /*1710*/  UISETP.NE.AND UP0, UPT, UR37, URZ, UPT ;  /* 0x000000ff2500728c */ /* 0x000fe2000bf05270 */
[----:B------:R-:W1:Y:S08]  /*1720*/  S2UR UR37, SR_CgaCtaId ;  /* 0x00000000002579c3 */ /* 0x000e700000008800 */
[----:B------:R-:W-:Y:S05]  /*1730*/  BRA.U UP0, `(.L_x_23) ;  /* 0x0000000100347547 */ /* 0x000fea000b800000 */
[----:B------:R-:W2:Y:S01]  /*1740*/  S2R R2, SR_CgaCtaId ;  /* 0x0000000000027919 */ /* 0x000ea20000008800 */
[----:B------:R-:W-:-:S04]  /*1750*/  MOV R3, 0x400 ;  /* 0x0000040000037802 */ /* 0x000fc80000000f00 */
[----:B--2---:R-:W-:Y:S02]  /*1760*/  LEA R3, R2, R3, 0x18 ;  /* 0x0000000302037211 */ /* 0x004fe400078ec0ff */
[----:B------:R-:W-:-:S03]  /*1770*/  SHF.L.U32 R2, R10, 0x1f, RZ ;  /* 0x0000001f0a027819 */ /* 0x000fc600000006ff */
[----:B------:R-:W-:-:S04]  /*1780*/  IMAD R3, R12, 0x8, R3 ;  /* 0x000000080c037824 */ /* 0x000fc800078e0203 */
[----:B------:R-:W2:Y:S02]  /*1790*/  SYNCS.PHASECHK.TRANS64.TRYWAIT P0, [R3+URZ+0xd0], R2 ;  /* 0x0000d002030075a7 */ /* 0x000ea400080011ff */
[----:B--2---:R-:W-:Y:S05]  /*17a0*/  @!P0 BRA `(.L_x_24) ;  /* 0x00000058009c8947 */ /* 0x004fea0003800000 */
.L_x_113:
[----:B------:R-:W-:Y:S01]  /*17b0*/  VIADD R12, R12, 0x1 ;  /* 0x000000010c0c7836 */ /* 0x000fe20000000000 */
[----:B------:R2:W-:Y:S04]  /*17c0*/  SYNCS.ARRIVE.TRANS64.A1T0 RZ, [R3+URZ+0xc0], RZ ;  /* 0x0000c0ff03ff79a7 */ /* 0x0005e800081000ff */
[----:B------:R-:W-:-:S04]  /*17d0*/  ISETP.NE.AND P0, PT, R12, 0x2, PT ;  /* 0x000000020c00780c */ /* 0x000fc80003f05270 */
[----:B------:R-:W-:Y:S02]  /*17e0*/  SEL R12, R12, RZ, P0 ;  /* 0x000000ff0c0c7207 */ /* 0x000fe40000000000 */
[----:B--2---:R-:W-:-:S04]  /*17f0*/  SEL R3, RZ, 0x1, P0 ;  /* 0x00000001ff037807 */ /* 0x004fc80000000000 */
[----:B------:R-:W-:-:S07]  /*1800*/  LOP3.LUT R10, R10, R3, RZ, 0x3c, !PT ;  /* 0x000000030a0a7212 */ /* 0x000fce00078e3cff */
.L_x_23:
[----:B------:R-:W-:Y:S01]  /*1810*/  UMOV UR4, 0x400 ;  /* 0x0000040000047882 */ /* 0x000fe20000000000 */
[----:B------:R-:W-:Y:S01]  /*1820*/  LEA.HI R3, R165, R165, RZ, 0x1 ;  /* 0x000000a5a5037211 */ /* 0x000fe200078f08ff */
[----:B-1----:R-:W-:Y:S01]  /*1830*/  ULEA UR4, UR37, UR4, 0x18 ;  /* 0x0000000425047291 */ /* 0x002fe2000f8ec0ff */
[----:B------:R-:W-:Y:S01]  /*1840*/  SHF.L.U32 R2, R15, 0x1f, RZ ;  /* 0x0000001f0f027819 */ /* 0x000fe200000006ff */
[----:B------:R-:W-:Y:S01]  /*1850*/  UISETP.GE.U32.AND UP0, UPT, UR15, 0xff, UPT ;  /* 0x000000ff0f00788c */ /* 0x000fe2000bf06070 */
[----:B------:R-:W-:Y:S01]  /*1860*/  R2UR UR35, R16 ;  /* 0x00000000102372ca */ /* 0x000fe200000e0000 */
[----:B------:R-:W-:Y:S01]  /*1870*/  ULEA UR8, UR13, UR4, 0x3 ;  /* 0x000000040d087291 */ /* 0x000fe2000f8e18ff */
[----:B------:R-:W-:Y:S01]  /*1880*/  IMAD.SHL.U32 R3, R3, 0x80, RZ ;  /* 0x0000008003037824 */ /* 0x000fe200078e00ff */
[----:B------:R-:W-:Y:S01]  /*1890*/  R2UR UR11, R17 ;  /* 0x00000000110b72ca */ /* 0x000fe200000e0000 */
[----:B------:R-:W-:-:S03]  /*18a0*/  UMOV UR23, URZ ;  /* 0x000000ff00177c82 */ /* 0x000fc60008000000 */
[----:B------:R-:W-:-:S03]  /*18b0*/  LOP3.LUT R3, R3, 0xffffff00, RZ, 0xc0, !PT ;  /* 0xffffff0003037812 */ /* 0x000fc600078ec0ff */
[----:B------:R1:W2:Y:S01]  /*18c0*/  SYNCS.PHASECHK.TRANS64.TRYWAIT P0, [UR8+0x20], R2 ;  /* 0x00002002ff0075a7 */ /* 0x0002a20008001108 */
[----:B------:R-:W-:Y:S02]  /*18d0*/  R2UR UR9, R3 ;  /* 0x00000000030972ca */ /* 0x000fe400000e0000 */
[----:B------:R-:W-:-:S11]  /*18e0*/  R2UR UR8, R166 ;  /* 0x00000000a60872ca */ /* 0x000fd600000e0000 */
[----:B------:R-:W-:Y:S02]  /*18f0*/  ULOP3.LUT UR35, UR9, 0x80, UR35, 0xf8, !UPT ;  /* 0x0000008009237892 */ /* 0x000fe4000f8ef823 */
[----:B------:R-:W-:Y:S01]  /*1900*/  ULEA UR11, UR8, UR11, 0x6 ;  /* 0x0000000b080b7291 */ /* 0x000fe2000f8e30ff */
[----:B------:R-:W-:Y:S11]  /*1910*/  BRA.U !UP0, `(.L_x_25) ;  /* 0x0000000108c07547 */ /* 0x000ff6000b800000 */
[----:B------:R-:W-:Y:S01]  /*1920*/  UMOV UR16, UR6 ;  /* 0x0000000600107c82 */ /* 0x000fe20008000000 */
[----:B------:R-:W-:Y:S01]  /*1930*/  UMOV UR17, UR13 ;  /* 0x0000000d00117c82 */ /* 0x000fe20008000000 */
[----:B------:R-:W-:-:S05]  /*1940*/  UMOV UR34, URZ ;  /* 0x000000ff00227c82 */ /* 0x000fca0008000000 */
.L_x_31:
[----:B------:R-:W-:Y:S01]  /*1950*/  ULEA UR33, UR17, UR4, 0x3 ;  /* 0x0000000411217291 */ /* 0x000fe2000f8e18ff */
[----:B------:R-:W-:Y:S01]  /*1960*/  @P5 MOV R3, 0xa000 ;  /* 0x0000a00000035802 */ /* 0x000fe20000000f00 */
[----:B-12-4-:R-:W-:Y:S10]  /*1970*/  @P0 BRA `(.L_x_26) ;  /* 0x00000000000c0947 */ /* 0x016ff40003800000 */
[----:B------:R-:W-:-:S04]  /*1980*/  SHF.L.U32 R5, R15, 0x1f, RZ ;  /* 0x0000001f0f057819 */ /* 0x000fc800000006ff */
[----:B------:R-:W2:Y:S02]  /*1990*/  SYNCS.PHASECHK.TRANS64.TRYWAIT P0, [UR33+0x20], R5 ;  /* 0x00002005ff0075a7 */ /* 0x000ea40008001121 */
[----:B--2---:R-:W-:Y:S05]  /*19a0*/  @!P0 BRA `(.L_x_27) ;  /* 0x0000005800308947 */ /* 0x004fea0003800000 */
.L_x_26:
[----:B------:R2:W-:Y:S01]  /*19b0*/  @P5 SYNCS.ARRIVE.TRANS64 RZ, [UR33], R3 ;  /* 0x00000003ffff59a7 */ /* 0x0005e20008000021 */
[----:B------:R-:W-:Y:S02]  /*19c0*/  ULOP3.LUT UR8, UR7, 0x2, URZ, 0xfc, !UPT ;  /* 0x0000000207087892 */ /* 0x000fe4000f8efcff */
[----:B------:R-:W-:Y:S02]  /*19d0*/  UIADD3 UR16, UPT, UPT, UR16, 0x1, URZ ;  /* 0x0000000110107890 */ /* 0x000fe4000fffe0ff */
[----:B------:R-:W-:Y:S02]  /*19e0*/  UISETP.NE.AND UP0, UPT, UR8, 0x2, UPT ;  /* 0x000000020800788c */ /* 0x000fe4000bf05270 */
[----:B------:R-:W-:-:S07]  /*19f0*/  UISETP.NE.AND UP2, UPT, UR16, 0x1, UPT ;  /* 0x000000011000788c */ /* 0x000fce000bf45270 */
[----:B------:R-:W-:Y:S05]  /*1a00*/  BRA.U UP0, `(.L_x_28) ;  /* 0x0000000100047547 */ /* 0x000fea000b800000 */
[----:B------:R-:W-:Y:S05]  /*1a10*/  BPT.TRAP 0x1 ;  /* 0x000000040000795c */ /* 0x000fea0000300000 */
.L_x_28:
[----:B------:R-:W-:Y:S04]  /*1a20*/  BSSY.RECONVERGENT B0, `(.L_x_29) ;  /* 0x0000003000007945 */ /* 0x000fe80003800200 */
[----:B------:R-:W-:Y:S05]  /*1a30*/  @!P4 BRA `(.L_x_30) ;  /* 0x000000000004c947 */ /* 0x000fea0003800000 */
[----:B------:R-:W-:Y:S05]  /*1a40*/  BPT.TRAP 0x1 ;  /* 0x000000040000795c */ /* 0x000fea0000300000 */
.L_x_30:
[----:B------:R-:W-:Y:S05]  /*1a50*/  BSYNC.RECONVERGENT B0 ;  /* 0x0000000000007941 */ /* 0x000fea0003800200 */
.L_x_29:
[----:B------:R-:W-:Y:S02]  /*1a60*/  UIADD3 UR13, UPT, UPT, UR17, 0x1, URZ ;  /* 0x00000001110d7890 */ /* 0x000fe4000fffe0ff */
[----:B------:R-:W-:Y:S02]  /*1a70*/  ULEA UR32, UR17, UR4, 0xe ;  /* 0x0000000411207291 */ /* 0x000fe4000f8e70ff */
[----:B------:R-:W-:Y:S02]  /*1a80*/  UISETP.NE.AND UP0, UPT, UR13, 0x4, UPT ;  /* 0x000000040d00788c */ /* 0x000fe4000bf05270 */
[----:B------:R-:W-:Y:S02]  /*1a90*/  UIADD3 UR28, UP1, UPT, UR24, 0x80, URZ ;  /* 0x00000080181c7890 */ /* 0x000fe4000ff3e0ff */
[----:B------:R-:W-:Y:S02]  /*1aa0*/  USEL UR9, URZ, 0x1, UP0 ;  /* 0x00000001ff097887 */ /* 0x000fe40008000000 */
[----:B------:R-:W-:-:S02]  /*1ab0*/  USEL UR13, UR13, URZ, UP0 ;  /* 0x000000ff0d0d7287 */ /* 0x000fc40008000000 */
[----:B------:R-:W-:Y:S02]  /*1ac0*/  UIADD3 UR26, UP0, UPT, UR24, 0x180, URZ ;  /* 0x00000180181a7890 */ /* 0x000fe4000ff1e0ff */
[----:B------:R-:W-:Y:S01]  /*1ad0*/  ULEA UR8, UR13, UR4, 0x3 ;  /* 0x000000040d087291 */ /* 0x000fe2000f8e18ff */
[----:B------:R-:W-:Y:S01]  /*1ae0*/  LOP3.LUT R15, R15, UR9, RZ, 0x3c, !PT ;  /* 0x000000090f0f7c12 */ /* 0x000fe2000f8e3cff */
[----:B------:R-:W-:Y:S02]  /*1af0*/  ULOP3.LUT UR33, UR33, 0xfefffff8, URZ, 0xc0, !UPT ;  /* 0xfefffff821217892 */ /* 0x000fe4000f8ec0ff */
[----:B------:R-:W-:Y:S01]  /*1b00*/  UIADD3.X UR29, UPT, UPT, URZ, UR25, URZ, UP1, !UPT ;  /* 0x00000019ff1d7290 */ /* 0x000fe20008ffe4ff */
[----:B-1----:R-:W-:Y:S01]  /*1b10*/  SHF.L.U32 R2, R15, 0x1f, RZ ;  /* 0x0000001f0f027819 */ /* 0x002fe200000006ff */
[----:B------:R-:W-:Y:S02]  /*1b20*/  UIADD3 UR32, UPT, UPT, UR32, 0x4400, URZ ;  /* 0x0000440020207890 */ /* 0x000fe4000fffe0ff */
[----:B------:R-:W-:Y:S01]  /*1b30*/  UIADD3.X UR27, UPT, UPT, URZ, UR25, URZ, UP0, !UPT ;  /* 0x00000019ff1b7290 */ /* 0x000fe200087fe4ff */
[----:B------:R4:W1:Y:S01]  /*1b40*/  SYNCS.PHASECHK.TRANS64.TRYWAIT P0, [UR8+0x20], R2 ;  /* 0x00002002ff0075a7 */ /* 0x0008620008001108 */
[----:B------:R-:W-:Y:S01]  /*1b50*/  ULEA UR8, UR17, UR4, 0xc ;  /* 0x0000000411087291 */ /* 0x000fe2000f8e60ff */
[----:B------:R-:W-:Y:S01]  /*1b60*/  UMOV UR18, 0x0 ;  /* 0x0000000000127882 */ /* 0x000fe20000000000 */
[----:B------:R-:W-:-:S02]  /*1b70*/  UMOV UR19, 0x10000000 ;  /* 0x1000000000137882 */ /* 0x000fc40000000000 */
[----:B------:R-:W-:Y:S01]  /*1b80*/  UIADD3 UR8, UPT, UPT, UR8, 0x14400, URZ ;  /* 0x0001440008087890 */ /* 0x000fe2000fffe0ff */
[----:B------:R2:W-:Y:S01]  /*1b90*/  UTMALDG.3D.2CTA [UR32], [UR28], desc[UR18] ;  /* 0x000012201c0075b4 */ /* 0x0005e20008211000 */
[----:B------:R-:W-:Y:S01]  /*1ba0*/  UMOV UR10, UR34 ;  /* 0x00000022000a7c82 */ /* 0x000fe20008000000 */
[----:B------:R-:W-:Y:S01]  /*1bb0*/  UMOV UR12, UR36 ;  /* 0x00000024000c7c82 */ /* 0x000fe20008000000 */
[----:B------:R-:W-:Y:S01]  /*1bc0*/  UMOV UR9, UR33 ;  /* 0x0000002100097c82 */ /* 0x000fe20008000000 */
[----:B------:R-:W-:Y:S01]  /*1bd0*/  UMOV UR23, UR5 ;  /* 0x0000000500177c82 */ /* 0x000fe20008000000 */
[----:B------:R-:W-:-:S03]  /*1be0*/  UMOV UR17, UR13 ;  /* 0x0000000d00117c82 */ /* 0x000fc60008000000 */
[----:B------:R4:W-:Y:S01]  /*1bf0*/  UTMALDG.3D.2CTA [UR8], [UR26], desc[UR18] ;  /* 0x000012081a0075b4 */ /* 0x0009e20008211000 */
[----:B--2---:R-:W-:Y:S01]  /*1c00*/  UIADD3 UR34, UPT, UPT, UR34, 0x80, URZ ;  /* 0x0000008022227890 */ /* 0x004fe2000fffe0ff */
[----:B------:R-:W-:Y:S11]  /*1c10*/  BRA.U UP2, `(.L_x_31) ;  /* 0xfffffffd024c7547 */ /* 0x000ff6000b83ffff */
.L_x_25:
[----:B----4-:R-:W-:Y:S01]  /*1c20*/  ULEA UR8, UR13, UR4, 0x3 ;  /* 0x000000040d087291 */ /* 0x010fe2000f8e18ff */
[----:B-1----:R-:W-:Y:S01]  /*1c30*/  SHF.L.U32 R2, R15, 0x1f, RZ ;  /* 0x0000001f0f027819 */ /* 0x002fe200000006ff */
[----:B------:R-:W-:Y:S01]  /*1c40*/  @!P1 SYNCS.ARRIVE.TRANS64.A1T0 RZ, [UR4+0x58], RZ ;  /* 0x000058ffffff99a7 */ /* 0x000fe20008100004 */
[----:B------:R-:W-:-:S06]  /*1c50*/  UISETP.GT.AND UP0, UPT, UR22, UR21, UPT ;  /* 0x000000151600728c */ /* 0x000fcc000bf04270 */
[----:B--2---:R1:W2:Y:S03]  /*1c60*/  SYNCS.PHASECHK.TRANS64.TRYWAIT P0, [UR8+0x20], R2 ;  /* 0x00002002ff0075a7 */ /* 0x0042a60008001108 */
[----:B------:R-:W-:Y:S05]  /*1c70*/  BRA.U !UP0, `(.L_x_32) ;  /* 0x0000000108c07547 */ /* 0x000fea000b800000 */
[----:B------:R-:W-:Y:S01]  /*1c80*/  UIADD3 UR26, UPT, UPT, UR14, UR23, URZ ;  /* 0x000000170e1a7290 */ /* 0x000fe2000fffe0ff */
[----:B------:R-:W-:-:S11]  /*1c90*/  UMOV UR27, UR13 ;  /* 0x0000000d001b7c82 */ /* 0x000fd60008000000 */
.L_x_38:
[----:B------:R-:W-:Y:S01]  /*1ca0*/  ULEA UR17, UR27, UR4, 0x3 ;  /* 0x000000041b117291 */ /* 0x000fe2000f8e18ff */
[----:B--2---:R-:W-:Y:S01]  /*1cb0*/  @P5 MOV R3, 0xa000 ;  /* 0x0000a00000035802 */ /* 0x004fe20000000f00 */
[----:B-12---:R-:W-:Y:S10]  /*1cc0*/  @P0 BRA `(.L_x_33) ;  /* 0x00000000000c0947 */ /* 0x006ff40003800000 */
[----:B------:R-:W-:-:S04]  /*1cd0*/  SHF.L.U32 R5, R15, 0x1f, RZ ;  /* 0x0000001f0f057819 */ /* 0x000fc800000006ff */
[----:B------:R-:W2:Y:S02]  /*1ce0*/  SYNCS.PHASECHK.TRANS64.TRYWAIT P0, [UR17+0x20], R5 ;  /* 0x00002005ff0075a7 */ /* 0x000ea40008001111 */
[----:B--2---:R-:W-:Y:S05]  /*1cf0*/  @!P0 BRA `(.L_x_34) ;  /* 0x0000005400748947 */ /* 0x004fea0003800000 */
.L_x_33:
[----:B------:R2:W-:Y:S01]  /*1d00*/  @P5 SYNCS.ARRIVE.TRANS64 RZ, [UR17], R3 ;  /* 0x00000003ffff59a7 */ /* 0x0005e20008000011 */
[----:B------:R-:W-:-:S04]  /*1d10*/  ULOP3.LUT UR8, UR7, 0x2, URZ, 0xfc, !UPT ;  /* 0x0000000207087892 */ /* 0x000fc8000f8efcff */
[----:B------:R-:W-:-:S09]  /*1d20*/  UISETP.NE.AND UP0, UPT, UR8, 0x2, UPT ;  /* 0x000000020800788c */ /* 0x000fd2000bf05270 */
[----:B------:R-:W-:Y:S05]  /*1d30*/  BRA.U UP0, `(.L_x_35) ;  /* 0x0000000100047547 */ /* 0x000fea000b800000 */
[----:B------:R-:W-:Y:S05]  /*1d40*/  BPT.TRAP 0x1 ;  /* 0x000000040000795c */ /* 0x000fea0000300000 */
.L_x_35:
[----:B------:R-:W-:Y:S04]  /*1d50*/  BSSY.RECONVERGENT B0, `(.L_x_36) ;  /* 0x0000003000007945 */ /* 0x000fe80003800200 */
[----:B------:R-:W-:Y:S05]  /*1d60*/  @!P4 BRA `(.L_x_37) ;  /* 0x000000000004c947 */ /* 0x000fea0003800000 */
[----:B------:R-:W-:Y:S05]  /*1d70*/  BPT.TRAP 0x1 ;  /* 0x000000040000795c */ /* 0x000fea0000300000 */
.L_x_37:
[----:B------:R-:W-:Y:S05]  /*1d80*/  BSYNC.RECONVERGENT B0 ;  /* 0x0000000000007941 */ /* 0x000fea0003800200 */
.L_x_36:
        /* <DEDUP_REMOVED lines=9> */
[----:B------:R-:W-:Y:S02]  /*1e20*/  USHF.L.U32 UR18, UR23, 0x7, URZ ;  /* 0x0000000717127899 */ /* 0x000fe400080006ff */
[----:B------:R-:W-:Y:S01]  /*1e30*/  ULOP3.LUT UR17, UR17, 0xfefffff8, URZ, 0xc0, !UPT ;  /* 0xfefffff811117892 */ /* 0x000fe2000f8ec0ff */
[----:B-1----:R-:W-:Y:S01]  /*1e40*/  SHF.L.U32 R2, R15, 0x1f, RZ ;  /* 0x0000001f0f027819 */ /* 0x002fe200000006ff */
[----:B------:R-:W-:Y:S02]  /*1e50*/  UIADD3 UR16, UPT, UPT, UR16, 0x4400, URZ ;  /* 0x0000440010107890 */ /* 0x000fe4000fffe0ff */
[----:B------:R-:W-:Y:S01]  /*1e60*/  UIADD3.X UR33, UPT, UPT, URZ, UR25, URZ, UP1, !UPT ;  /* 0x00000019ff217290 */ /* 0x000fe20008ffe4ff */
[----:B------:R4:W1:Y:S01]  /*1e70*/  SYNCS.PHASECHK.TRANS64.TRYWAIT P0, [UR8+0x20], R2 ;  /* 0x00002002ff0075a7 */ /* 0x0008620008001108 */
[----:B------:R-:W-:-:S02]  /*1e80*/  ULEA UR8, UR27, UR4, 0xc ;  /* 0x000000041b087291 */ /* 0x000fc4000f8e60ff */
[----:B------:R-:W-:Y:S02]  /*1e90*/  UIADD3.X UR31, UPT, UPT, URZ, UR25, URZ, UP0, !UPT ;  /* 0x00000019ff1f7290 */ /* 0x000fe400087fe4ff */
[----:B------:R-:W-:Y:S01]  /*1ea0*/  UIADD3 UR8, UPT, UPT, UR8, 0x14400, URZ ;  /* 0x0001440008087890 */ /* 0x000fe2000fffe0ff */
[----:B------:R-:W-:Y:S01]  /*1eb0*/  UMOV UR28, 0x0 ;  /* 0x00000000001c7882 */ /* 0x000fe20000000000 */
[----:B------:R-:W-:Y:S01]  /*1ec0*/  UMOV UR29, 0x10000000 ;  /* 0x10000000001d7882 */ /* 0x000fe20000000000 */
[----:B------:R-:W-:Y:S01]  /*1ed0*/  UMOV UR19, UR35 ;  /* 0x0000002300137c82 */ /* 0x000fe20008000000 */
[----:B------:R-:W-:Y:S01]  /*1ee0*/  UMOV UR20, UR36 ;  /* 0x0000002400147c82 */ /* 0x000fe20008000000 */
[----:B------:R-:W-:Y:S01]  /*1ef0*/  UMOV UR12, UR36 ;  /* 0x00000024000c7c82 */ /* 0x000fe20008000000 */
[----:B------:R-:W-:Y:S01]  /*1f00*/  UMOV UR9, UR17 ;  /* 0x0000001100097c82 */ /* 0x000fe20008000000 */
[----:B------:R-:W-:Y:S01]  /*1f10*/  UMOV UR10, UR18 ;  /* 0x00000012000a7c82 */ /* 0x000fe20008000000 */
[----:B------:R4:W-:Y:S01]  /*1f20*/  UTMALDG.3D.2CTA [UR16], [UR32], desc[UR28] ;  /* 0x00001c10200075b4 */ /* 0x0009e20008211000 */
[----:B------:R-:W-:Y:S01]  /*1f30*/  UIADD3 UR23, UPT, UPT, UR23, 0x1, URZ ;  /* 0x0000000117177890 */ /* 0x000fe2000fffe0ff */
[----:B------:R-:W-:-:S03]  /*1f40*/  UMOV UR27, UR13 ;  /* 0x0000000d001b7c82 */ /* 0x000fc60008000000 */
[----:B------:R-:W-:Y:S01]  /*1f50*/  UISETP.NE.AND UP0, UPT, UR23, UR26, UPT ;  /* 0x0000001a1700728c */ /* 0x000fe2000bf05270 */
[----:B------:R4:W-:Y:S08]  /*1f60*/  UTMALDG.3D.2CTA [UR8], [UR30], desc[UR28] ;  /* 0x00001c081e0075b4 */ /* 0x0009f00008211000 */
[----:B----4-:R-:W-:Y:S05]  /*1f70*/  BRA.U UP0, `(.L_x_38) ;  /* 0xfffffffd00487547 */ /* 0x010fea000b83ffff */
.L_x_32:
[C---:B-1----:R-:W-:Y:S01]  /*1f80*/  LEA R2, R14.reuse, UR4, 0x3 ;  /* 0x000000040e027c11 */ /* 0x042fe2000f8e18ff */
[----:B------:R-:W-:Y:S01]  /*1f90*/  NOP ;  /* 0x0000000000007918 */ /* 0x000fe20000000000 */
[----:B--2---:R-:W-:Y:S02]  /*1fa0*/  SHF.L.U32 R3, R13, 0x1f, RZ ;  /* 0x0000001f0d037819 */ /* 0x004fe400000006ff */
[----:B------:R-:W-:Y:S02]  /*1fb0*/  LEA R4, R14, UR4, 0x4 ;  /* 0x000000040e047c11 */ /* 0x000fe4000f8e20ff */
[----:B------:R-:W1:Y:S02]  /*1fc0*/  SYNCS.PHASECHK.TRANS64.TRYWAIT P0, [R2+URZ+0x60], R3 ;  /* 0x00006003020075a7 */ /* 0x000e6400080011ff */
[----:B-1----:R-:W-:Y:S05]  /*1fd0*/  @!P0 BRA `(.L_x_39) ;  /* 0x0000005000d48947 */ /* 0x002fea0003800000 */
.L_x_116:
[----:B------:R-:W2:Y:S01]  /*1fe0*/  LDS.128 R4, [R4+0xf0] ;  /* 0x0000f00004047984 */ /* 0x000ea20000000c00 */
[----:B------:R-:W-:Y:S01]  /*1ff0*/  ISETP.GE.AND P0, PT, R72, 0x1, PT ;  /* 0x000000014800780c */ /* 0x000fe20003f06270 */
[----:B-1----:R-:W-:Y:S01]  /*2000*/  VIADD R2, R2, 0x70 ;  /* 0x0000007002027836 */ /* 0x002fe20000000000 */
[----:B------:R-:W-:Y:S01]  /*2010*/  @!PT LDS RZ, [RZ] ;  /* 0x00000000fffff984 */ /* 0x000fe20000000800 */
[----:B------:R-:W-:Y:S01]  /*2020*/  @!PT LDS RZ, [RZ] ;  /* 0x00000000fffff984 */ /* 0x000fe20000000800 */
[----:B------:R-:W-:Y:S01]  /*2030*/  @!PT LDS RZ, [RZ] ;  /* 0x00000000fffff984 */ /* 0x000fe20000000800 */
[----:B------:R-:W-:Y:S01]  /*2040*/  @!PT LDS RZ, [RZ] ;  /* 0x00000000fffff984 */ /* 0x000fe20000000800 */
[----:B------:R1:W-:Y:S06]  /*2050*/  MEMBAR.ALL.CTA ;  /* 0x0000000000007992 */ /* 0x0003ec0000008000 */
[----:B-1----:R-:W1:Y:S01]  /*2060*/  FENCE.VIEW.ASYNC.S ;  /* 0x00000000000073c6 */ /* 0x002e620000000000 */
[----:B------:R-:W-:-:S04]  /*2070*/  PRMT R2, RZ, 0x654, R2 ;  /* 0x00000654ff027816 */ /* 0x000fc80000000002 */
[----:B-1----:R1:W-:Y:S01]  /*2080*/  SYNCS.ARRIVE.TRANS64.RED.A1T0 RZ, [R2+URZ], RZ ;  /* 0x000000ff02ff79a7 */ /* 0x0023e200081004ff */
[----:B--2---:R-:W-:-:S13]  /*2090*/  LOP3.LUT P2, RZ, R6, 0x1, RZ, 0xc0, !PT ;  /* 0x0000000106ff7812 */ /* 0x004fda000784c0ff */
[----:B------:R-:W-:Y:S01]  /*20a0*/  @P2 SHF.R.U32.HI R3, RZ, 0x10, R5 ;  /* 0x00000010ff032819 */ /* 0x000fe20000011605 */
[----:B------:R-:W-:Y:S01]  /*20b0*/  VOTEU.ANY UP0, P2 ;  /* 0x0000000000ff7886 */ /* 0x000fe20001000100 */
[----:B------:R-:W-:Y:S02]  /*20c0*/  @P2 MOV R11, R4 ;  /* 0x00000004000b2202 */ /* 0x000fe40000000f00 */
[----:B------:R-:W-:Y:S02]  /*20d0*/  @P2 R2UR.BROADCAST UR8, R3 ;  /* 0x00000000030822ca */ /* 0x000fe400008e0000 */
[----:B------:R-:W-:-:S11]  /*20e0*/  @P2 LOP3.LUT R8, R5, 0xffff, RZ, 0xc0, !PT ;  /* 0x0000ffff05082812 */ /* 0x000fd600078ec0ff */
[----:B------:R-:W-:Y:S01]  /*20f0*/  @UP0 UMOV UR36, UR8 ;  /* 0x0000000800240c82 */ /* 0x000fe20008000000 */
[----:B-1----:R-:W-:Y:S05]  /*2100*/  @!P0 BRA `(.L_x_40) ;  /* 0x0000000000b88947 */ /* 0x002fea0003800000 */
[----:B------:R-:W3:Y:S01]  /*2110*/  LDC.64 R4, c[0x0][0xb18] ;  /* 0x0002c600ff047b82 */ /* 0x000ee20000000a00 */
[----:B------:R-:W-:-:S07]  /*2120*/  ISETP.NE.AND P3, PT, R72, 0x1, PT ;  /* 0x000000014800780c */ /* 0x000fce0003f65270 */
[----:B------:R-:W1:Y:S08]  /*2130*/  LDC.64 R6, c[0x0][0xb10] ;  /* 0x0002c400ff067b82 */ /* 0x000e700000000a00 */
[----:B------:R-:W2:Y:S08]  /*2140*/  LDC R18, c[0x0][0xb20] ;  /* 0x0002c800ff127b82 */ /* 0x000eb00000000800 */
[----:B------:R-:W4:Y:S01]  /*2150*/  LDC R20, c[0x0][0xb0c] ;  /* 0x0002c300ff147b82 */ /* 0x000f220000000800 */
[----:B---3--:R-:W-:Y:S01]  /*2160*/  IMAD.HI.U32 R19, R0, R5, RZ ;  /* 0x0000000500137227 */ /* 0x008fe200078e00ff */
[----:B------:R-:W-:-:S03]  /*2170*/  ISETP.NE.AND P0, PT, R4, 0x1, PT ;  /* 0x000000010400780c */ /* 0x000fc60003f05270 */
[----:B------:R-:W-:-:S03]  /*2180*/  IMAD.HI.U32 R5, R8, R5, RZ ;  /* 0x0000000508057227 */ /* 0x000fc600078e00ff */
[----:B------:R-:W3:Y:S01]  /*2190*/  LDC.64 R2, c[0x0][0xb28] ;  /* 0x0002ca00ff027b82 */ /* 0x000ee20000000a00 */
[----:B-1----:R-:W-:-:S04]  /*21a0*/  IMAD.HI.U32 R22, R9, R6, RZ ;  /* 0x0000000609167227 */ /* 0x002fc800078e00ff */
[----:B------:R-:W-:Y:S01]  /*21b0*/  IMAD.HI.U32 R24, R11, R6, RZ ;  /* 0x000000060b187227 */ /* 0x000fe200078e00ff */
[----:B------:R-:W-:Y:S02]  /*21c0*/  SHF.R.U32.HI R22, RZ, R7, R22 ;  /* 0x00000007ff167219 */ /* 0x000fe40000011616 */
[-C--:B--2---:R-:W-:Y:S02]  /*21d0*/  SHF.R.U32.HI R19, RZ, R18.reuse, R19 ;  /* 0x00000012ff137219 */ /* 0x084fe40000011613 */
[----:B------:R-:W-:Y:S02]  /*21e0*/  SHF.R.U32.HI R5, RZ, R18, R5 ;  /* 0x00000012ff057219 */ /* 0x000fe40000011605 */
[----:B------:R-:W-:Y:S02]  /*21f0*/  SEL R19, R0, R19, !P0 ;  /* 0x0000001300137207 */ /* 0x000fe40004000000 */
[----:B------:R-:W-:Y:S02]  /*2200*/  SHF.R.U32.HI R24, RZ, R7, R24 ;  /* 0x00000007ff187219 */ /* 0x000fe40000011618 */
[----:B----4-:R-:W-:-:S02]  /*2210*/  ISETP.NE.AND P1, PT, R20, 0x1, PT ;  /* 0x000000011400780c */ /* 0x010fc40003f25270 */
[----:B------:R-:W-:Y:S02]  /*2220*/  SEL R5, R8, R5, !P0 ;  /* 0x0000000508057207 */ /* 0x000fe40004000000 */
[----:B------:R-:W-:Y:S02]  /*2230*/  SEL R21, R9, R22, !P1 ;  /* 0x0000001609157207 */ /* 0x000fe40004800000 */
[----:B------:R-:W-:Y:S01]  /*2240*/  SEL R7, R11, R24, !P1 ;  /* 0x000000180b077207 */ /* 0x000fe20004800000 */
[----:B---3--:R-:W-:-:S04]  /*2250*/  IMAD.HI.U32 R22, R19, R2, RZ ;  /* 0x0000000213167227 */ /* 0x008fc800078e00ff */
[----:B------:R-:W-:Y:S01]  /*2260*/  IMAD.HI.U32 R6, R21, R2, RZ ;  /* 0x0000000215067227 */ /* 0x000fe200078e00ff */
[----:B------:R-:W-:-:S04]  /*2270*/  @P3 SHF.R.U32.HI R19, RZ, R3, R22 ;  /* 0x00000003ff133219 */ /* 0x000fc80000011616 */
[----:B------:R-:W-:Y:S01]  /*2280*/  @P3 SHF.R.U32.HI R21, RZ, R3, R6 ;  /* 0x00000003ff153219 */ /* 0x000fe20000011606 */
[----:B------:R-:W-:-:S04]  /*2290*/  IMAD R19, R72, R19, RZ ;  /* 0x0000001348137224 */ /* 0x000fc800078e02ff */
[----:B------:R-:W-:Y:S01]  /*22a0*/  IMAD R6, R72, R21, RZ ;  /* 0x0000001548067224 */ /* 0x000fe200078e02ff */
[C---:B------:R-:W-:Y:S02]  /*22b0*/  ISETP.GE.AND P0, PT, R5.reuse, R19, PT ;  /* 0x000000130500720c */ /* 0x040fe40003f06270 */
[----:B------:R-:W-:Y:S02]  /*22c0*/  IADD3 R19, PT, PT, -R5, RZ, RZ ;  /* 0x000000ff05137210 */ /* 0x000fe40007ffe1ff */
[----:B------:R-:W-:Y:S01]  /*22d0*/  ISETP.GE.OR P0, PT, R7, R6, P0 ;  /* 0x000000060700720c */ /* 0x000fe20000706670 */
[----:B------:R-:W-:-:S04]  /*22e0*/  IMAD.HI.U32 R6, R5, R2, RZ ;  /* 0x0000000205067227 */ /* 0x000fc800078e00ff */
[----:B------:R-:W-:Y:S01]  /*22f0*/  IMAD R8, R4, R19, R8 ;  /* 0x0000001304087224 */ /* 0x000fe200078e0208 */
[----:B------:R-:W-:-:S04]  /*2300*/  SHF.R.U32.HI R6, RZ, R3, R6 ;  /* 0x00000003ff067219 */ /* 0x000fc80000011606 */
[----:B------:R-:W-:-:S03]  /*2310*/  SEL R6, R5, R6, !P3 ;  /* 0x0000000605067207 */ /* 0x000fc60005800000 */
[----:B------:R-:W-:-:S04]  /*2320*/  @!P0 IMAD.HI.U32 R18, R7, R2, RZ ;  /* 0x0000000207128227 */ /* 0x000fc800078e00ff */
[----:B------:R-:W-:Y:S01]  /*2330*/  IMAD.MOV R2, RZ, RZ, -R6 ;  /* 0x000000ffff027224 */ /* 0x000fe200078e0a06 */
[----:B------:R-:W-:-:S03]  /*2340*/  @!P0 SHF.R.U32.HI R18, RZ, R3, R18 ;  /* 0x00000003ff128219 */ /* 0x000fc60000011612 */
[----:B------:R-:W-:Y:S01]  /*2350*/  IMAD R2, R72, R2, R5 ;  /* 0x0000000248027224 */ /* 0x000fe200078e0205 */
        /* <DEDUP_REMOVED lines=9> */
.L_x_40:
[----:B------:R-:W1:Y:S02]  /*23f0*/  LDCU UR8, c[0x0][0xb30] ;  /* 0x00016600ff0877ac */ /* 0x000e640008000800 */
[----:B-1----:R-:W-:-:S09]  /*2400*/  UISETP.NE.AND UP0, UPT, UR8, 0x1, UPT ;  /* 0x000000010800788c */ /* 0x002fd2000bf05270 */
[----:B------:R-:W-:Y:S05]  /*2410*/  BRA.U UP0, `(.L_x_41) ;  /* 0x0000000100407547 */ /* 0x000fea000b800000 */
[----:B------:R-:W1:Y:S08]  /*2420*/  LDC.64 R4, c[0x0][0xb10] ;  /* 0x0002c400ff047b82 */ /* 0x000e700000000a00 */
[----:B------:R-:W2:Y:S08]  /*2430*/  LDC.64 R2, c[0x0][0xb18] ;  /* 0x0002c600ff027b82 */ /* 0x000eb00000000a00 */
[----:B------:R-:W4:Y:S08]  /*2440*/  LDC R6, c[0x0][0xb20] ;  /* 0x0002c800ff067b82 */ /* 0x000f300000000800 */
[----:B------:R-:W3:Y:S01]  /*2450*/  LDC R18, c[0x0][0xb0c] ;  /* 0x0002c300ff127b82 */ /* 0x000ee20000000800 */
[----:B-1----:R-:W-:-:S05]  /*2460*/  IMAD.HI.U32 R4, R11, R4, RZ ;  /* 0x000000040b047227 */ /* 0x002fca00078e00ff */
[----:B------:R-:W-:Y:S01]  /*2470*/  SHF.R.U32.HI R4, RZ, R5, R4 ;  /* 0x00000005ff047219 */ /* 0x000fe20000011604 */
[----:B--2---:R-:W-:Y:S01]  /*2480*/  IMAD.HI.U32 R3, R8, R3, RZ ;  /* 0x0000000308037227 */ /* 0x004fe200078e00ff */
[----:B------:R-:W-:-:S04]  /*2490*/  ISETP.NE.AND P0, PT, R2, 0x1, PT ;  /* 0x000000010200780c */ /* 0x000fc80003f05270 */
[----:B----4-:R-:W-:-:S04]  /*24a0*/  SHF.R.U32.HI R3, RZ, R6, R3 ;  /* 0x00000006ff037219 */ /* 0x010fc80000011603 */
[----:B------:R-:W-:Y:S02]  /*24b0*/  SEL R3, R8, R3, !P0 ;  /* 0x0000000308037207 */ /* 0x000fe40004000000 */
[----:B---3--:R-:W-:-:S04]  /*24c0*/  ISETP.NE.AND P1, PT, R18, 0x1, PT ;  /* 0x000000011200780c */ /* 0x008fc80003f25270 */
[----:B------:R-:W-:-:S05]  /*24d0*/  SEL R4, R11, R4, !P1 ;  /* 0x000000040b047207 */ /* 0x000fca0004800000 */
[----:B------:R-:W-:Y:S02]  /*24e0*/  IMAD.IADD R5, R3, 0x1, -R4 ;  /* 0x0000000103057824 */ /* 0x000fe400078e0a04 */
[----:B------:R-:W-:Y:S02]  /*24f0*/  IMAD.IADD R3, R4, 0x1, -R3 ;  /* 0x0000000104037824 */ /* 0x000fe400078e0a03 */
[----:B------:R-:W-:Y:S02]  /*2500*/  IMAD R11, R5, R18, R11 ;  /* 0x00000012050b7224 */ /* 0x000fe400078e020b */
[----:B------:R-:W-:-:S07]  /*2510*/  IMAD R8, R3, R2, R8 ;  /* 0x0000000203087224 */ /* 0x000fce00078e0208 */
.L_x_41:
[----:B------:R-:W-:Y:S01]  /*2520*/  VIADD R14, R14, 0x1 ;  /* 0x000000010e0e7836 */ /* 0x000fe20000000000 */
[----:B------:R-:W-:Y:S01]  /*2530*/  PLOP3.LUT P1, PT, PT, PT, PT, 0x80, 0x8 ;  /* 0x000000000008781c */ /* 0x000fe20003f2f070 */
[----:B------:R-:W-:Y:S02]  /*2540*/  IMAD.IADD R165, R11, 0x1, R164 ;  /* 0x000000010ba57824 */ /* 0x000fe400078e02a4 */
[----:B------:R-:W-:Y:S01]  /*2550*/  IMAD.IADD R166, R8, 0x1, R145 ;  /* 0x0000000108a67824 */ /* 0x000fe200078e0291 */
[----:B------:R-:W-:-:S04]  /*2560*/  ISETP.NE.AND P0, PT, R14, 0x2, PT ;  /* 0x000000020e00780c */ /* 0x000fc80003f05270 */
[----:B------:R-:W-:Y:S02]  /*2570*/  SEL R2, RZ, 0x1, P0 ;  /* 0x00000001ff027807 */ /* 0x000fe40000000000 */
[----:B------:R-:W-:Y:S02]  /*2580*/  SEL R14, R14, RZ, P0 ;  /* 0x000000ff0e0e7207 */ /* 0x000fe40000000000 */
[----:B------:R-:W-:Y:S01]  /*2590*/  LOP3.LUT R13, R13, R2, RZ, 0x3c, !PT ;  /* 0x000000020d0d7212 */ /* 0x000fe200078e3cff */
[----:B------:R-:W-:Y:S06]  /*25a0*/  @P2 BRA `(.L_x_42) ;  /* 0xfffffff000582947 */ /* 0x000fec000383ffff */
[----:B------:R-:W-:Y:S01]  /*25b0*/  UIADD3 UR4, UPT, UPT, UR4, 0x20, URZ ;  /* 0x0000002004047890 */ /* 0x000fe2000fffe0ff */
[----:B------:R-:W-:-:S03]  /*25c0*/  SHF.L.U32 R3, R15, 0x1f, RZ ;  /* 0x0000001f0f037819 */ /* 0x000fc600000006ff */
[----:B------:R-:W-:-:S09]  /*25d0*/  ULEA UR5, UR13, UR4, 0x3 ;  /* 0x000000040d057291 */ /* 0x000fd2000f8e18ff */
[----:B------:R-:W1:Y:S02]  /*25e0*/  SYNCS.PHASECHK.TRANS64.TRYWAIT P0, [UR5], R3 ;  /* 0x00000003ff0075a7 */ /* 0x000e640008001105 */
[----:B-1----:R-:W-:Y:S05]  /*25f0*/  @!P0 BRA `(.L_x_43) ;  /* 0x0000004c00608947 */ /* 0x002fea0003800000 */
.L_x_118:
[----:B------:R-:W-:-:S04]  /*2600*/  UIADD3 UR6, UPT, UPT, UR13, 0x1, URZ ;  /* 0x000000010d067890 */ /* 0x000fc8000fffe0ff */
[----:B------:R-:W-:-:S04]  /*2610*/  UISETP.NE.AND UP0, UPT, UR6, 0x4, UPT ;  /* 0x000000040600788c */ /* 0x000fc8000bf05270 */
[----:B------:R-:W-:Y:S02]  /*2620*/  USEL UR7, URZ, 0x1, UP0 ;  /* 0x00000001ff077887 */ /* 0x000fe40008000000 */
[----:B------:R-:W-:-:S04]  /*2630*/  USEL UR6, UR6, URZ, UP0 ;  /* 0x000000ff06067287 */ /* 0x000fc80008000000 */
[----:B------:R-:W-:Y:S01]  /*2640*/  ULEA UR5, UR6, UR4, 0x3 ;  /* 0x0000000406057291 */ /* 0x000fe2000f8e18ff */
[----:B------:R-:W-:-:S04]  /*2650*/  LOP3.LUT R2, R15, UR7, RZ, 0x3c, !PT ;  /* 0x000000070f027c12 */ /* 0x000fc8000f8e3cff */
[----:B-1----:R-:W-:-:S04]  /*2660*/  SHF.L.U32 R3, R2, 0x1f, RZ ;  /* 0x0000001f02037819 */ /* 0x002fc800000006ff */
[----:B------:R-:W1:Y:S02]  /*2670*/  SYNCS.PHASECHK.TRANS64.TRYWAIT P0, [UR5], R3 ;  /* 0x00000003ff0075a7 */ /* 0x000e640008001105 */
[----:B-1----:R-:W-:Y:S05]  /*2680*/  @!P0 BRA `(.L_x_44) ;  /* 0x0000004c00548947 */ /* 0x002fea0003800000 */
.L_x_120:
        /* <DEDUP_REMOVED lines=9> */
.L_x_122:
[----:B------:R-:W-:-:S04]  /*2720*/  UIADD3 UR6, UPT, UPT, UR6, 0x1, URZ ;  /* 0x0000000106067890 */ /* 0x000fc8000fffe0ff */
[----:B------:R-:W-:-:S04]  /*2730*/  UISETP.NE.AND UP0, UPT, UR6, 0x4, UPT ;  /* 0x000000040600788c */ /* 0x000fc8000bf05270 */
[----:B------:R-:W-:Y:S02]  /*2740*/  USEL UR5, URZ, 0x1, UP0 ;  /* 0x00000001ff057887 */ /* 0x000fe40008000000 */
[----:B------:R-:W-:-:S04]  /*2750*/  USEL UR6, UR6, URZ, UP0 ;  /* 0x000000ff06067287 */ /* 0x000fc80008000000 */
[----:B------:R-:W-:Y:S01]  /*2760*/  ULEA UR6, UR6, UR4, 0x3 ;  /* 0x0000000406067291 */ /* 0x000fe2000f8e18ff */
[----:B-1----:R-:W-:-:S04]  /*2770*/  LOP3.LUT R3, R2, UR5, RZ, 0x3c, !PT ;  /* 0x0000000502037c12 */ /* 0x002fc8000f8e3cff */
[----:B------:R-:W-:Y:S01]  /*2780*/  SHF.L.U32 R3, R3, 0x1f, RZ ;  /* 0x0000001f03037819 */ /* 0x000fe200000006ff */
[----:B---3--:R-:W-:-:S07]  /*2790*/  IMAD.U32 R0, RZ, RZ, UR6 ;  /* 0x00000006ff007e24 */ /* 0x008fce000f8e00ff */
.L_x_46:
[----:B-1----:R1:W2:Y:S02]  /*27a0*/  SYNCS.PHASECHK.TRANS64.TRYWAIT P0, [R0+URZ], R3 ;  /* 0x00000003000075a7 */ /* 0x0022a400080011ff */
[----:B--2---:R-:W-:Y:S05]  /*27b0*/  @!P0 NANOSLEEP.SYNCS 0x989680 ;  /* 0x009896800000895d */ /* 0x004fea0003900000 */
[----:B------:R-:W2:Y:S02]  /*27c0*/  @!P0 SYNCS.PHASECHK.TRANS64 P0, [R0+URZ], R3 ;  /* 0x00000003000085a7 */ /* 0x000ea400080010ff */
[----:B--2---:R-:W-:Y:S05]  /*27d0*/  @P0 EXIT ;  /* 0x000000000000094d */ /* 0x004fea0003800000 */
[----:B------:R-:W-:Y:S05]  /*27e0*/  BRA `(.L_x_46) ;  /* 0xfffffffc00ec7947 */ /* 0x000fea000383ffff */
.L_x_22:
[----:B------:R-:W-:-:S04]  /*27f0*/  UISETP.NE.AND UP1, UPT, UR37, URZ, UPT ;  /* 0x000000ff2500728c */ /* 0x000fc8000bf25270 */
[----:B------:R-:W-:-:S09]  /*2800*/  UISETP.NE.OR UP1, UPT, UR10, 0x1, UP1 ;  /* 0x000000010a00788c */ /* 0x000fd20008f25670 */
[----:B------:R-:W-:Y:S05]  /*2810*/  BRA.U UP1, `(.L_x_47) ;  /* 0x00000005014c7547 */ /* 0x000fea000b800000 */
[----:B------:R-:W-:Y:S01]  /*2820*/  HFMA2 R11, -RZ, RZ, 0, 0 ;  /* 0x00000000ff0b7431 */ /* 0x000fe200000001ff */
[----:B------:R-:W-:Y:S01]  /*2830*/  ISETP.GE.U32.AND P2, PT, R10, 0x2, PT ;  /* 0x000000020a00780c */ /* 0x000fe20003f46070 */
[----:B------:R-:W-:Y:S01]  /*2840*/  IMAD.MOV.U32 R12, RZ, RZ, 0x1 ;  /* 0x00000001ff0c7424 */ /* 0x000fe200078e00ff */
[----:B------:R-:W-:Y:S01]  /*2850*/  CS2R R8, SRZ ;  /* 0x0000000000087805 */ /* 0x000fe2000001ff00 */
[----:B------:R-:W-:Y:S01]  /*2860*/  IMAD.MOV.U32 R3, RZ, RZ, RZ ;  /* 0x000000ffff037224 */ /* 0x000fe200078e00ff */
[----:B------:R-:W-:Y:S01]  /*2870*/  UMOV UR4, 0x400 ;  /* 0x0000040000047882 */ /* 0x000fe20000000000 */
[----:B------:R-:W-:Y:S01]  /*2880*/  UMOV UR6, URZ ;  /* 0x000000ff00067c82 */ /* 0x000fe20008000000 */
[----:B------:R-:W-:-:S12]  /*2890*/  ULEA UR37, UR37, UR4, 0x18 ;  /* 0x0000000425257291 */ /* 0x000fd8000f8ec0ff */
.L_x_51:
[----:B------:R-:W-:Y:S02]  /*28a0*/  LEA R0, R3, UR37, 0x3 ;  /* 0x0000002503007c11 */ /* 0x000fe4000f8e18ff */
[----:B------:R-:W-:-:S03]  /*28b0*/  SHF.L.U32 R5, R8, 0x1f, RZ ;  /* 0x0000001f08057819 */ /* 0x000fc600000006ff */
[----:B------:R-:W-:Y:S01]  /*28c0*/  VIADD R4, R0, 0xd0 ;  /* 0x000000d000047836 */ /* 0x000fe20000000000 */
[----:B------:R-:W1:Y:S02]  /*28d0*/  SYNCS.PHASECHK.TRANS64.TRYWAIT P0, [R0+URZ+0xc0], R5 ;  /* 0x0000c005000075a7 */ /* 0x000e6400080011ff */
[----:B-1----:R-:W-:Y:S05]  /*28e0*/  @!P0 BRA `(.L_x_48) ;  /* 0x0000004800ec8947 */ /* 0x002fea0003800000 */
.L_x_123:
[----:B------:R-:W-:Y:S01]  /*28f0*/  ULEA UR5, UR6, UR37, 0x3 ;  /* 0x0000002506057291 */ /* 0x000fe2000f8e18ff */
[----:B------:R-:W-:Y:S01]  /*2900*/  PRMT R4, RZ, 0x654, R4 ;  /* 0x00000654ff047816 */ /* 0x000fe20000000004 */
[----:B-1----:R-:W-:Y:S01]  /*2910*/  @!P2 IMAD.MOV.U32 R5, RZ, RZ, 0x10 ;  /* 0x00000010ff05a424 */ /* 0x002fe200078e00ff */
[----:B------:R-:W-:Y:S01]  /*2920*/  SHF.L.U32 R7, R12, 0x1f, RZ ;  /* 0x0000001f0c077819 */ /* 0x000fe200000006ff */
[----:B------:R-:W-:Y:S01]  /*2930*/  UIADD3 UR4, UPT, UPT, UR5, 0x60, URZ ;  /* 0x0000006005047890 */ /* 0x000fe2000fffe0ff */
[----:B------:R1:W-:Y:S05]  /*2940*/  SYNCS.ARRIVE.TRANS64.RED.A1T0 RZ, [R4+URZ], RZ ;  /* 0x000000ff04ff79a7 */ /* 0x0003ea00081004ff */
[----:B------:R-:W-:Y:S01]  /*2950*/  IMAD.U32 R13, RZ, RZ, UR4 ;  /* 0x00000004ff0d7e24 */ /* 0x000fe2000f8e00ff */
[----:B------:R-:W2:Y:S04]  /*2960*/  SYNCS.PHASECHK.TRANS64.TRYWAIT P0, [UR5+0x70], R7 ;  /* 0x00007007ff0075a7 */ /* 0x000ea80008001105 */
[----:B------:R-:W-:Y:S01]  /*2970*/  PRMT R13, R10, 0x654, R13 ;  /* 0x000006540a0d7816 */ /* 0x000fe2000000000d */
[----:B-12---:R-:W-:Y:S06]  /*2980*/  @!P0 BRA `(.L_x_49) ;  /* 0x0000004800d88947 */ /* 0x006fec0003800000 */
.L_x_125:
[----:B------:R-:W-:Y:S01]  /*2990*/  ULEA UR4, UR6, UR37, 0x4 ;  /* 0x0000002506047291 */ /* 0x000fe2000f8e20ff */
[----:B------:R-:W-:Y:S01]  /*29a0*/  SEL R2, R13, R2, !P2 ;  /* 0x000000020d027207 */ /* 0x000fe20005000000 */
[----:B------:R-:W-:Y:S01]  /*29b0*/  UIADD3 UR5, UPT, UPT, UR5, 0x60, URZ ;  /* 0x0000006005057890 */ /* 0x000fe2000fffe0ff */
[----:B-1----:R-:W-:Y:S01]  /*29c0*/  LEA R0, R11, UR37, 0x3 ;  /* 0x000000250b007c11 */ /* 0x002fe2000f8e18ff */
[----:B------:R-:W-:Y:S01]  /*29d0*/  UIADD3 UR4, UPT, UPT, UR4, 0xf0, URZ ;  /* 0x000000f004047890 */ /* 0x000fe2000fffe0ff */
[----:B------:R1:W-:Y:S01]  /*29e0*/  @!P2 SYNCS.ARRIVE.TRANS64.RED RZ, [R2+URZ], R5 ;  /* 0x0000000502ffa9a7 */ /* 0x0003e200080004ff */
[----:B------:R-:W-:Y:S01]  /*29f0*/  UIADD3 UR6, UPT, UPT, UR6, 0x1, URZ ;  /* 0x0000000106067890 */ /* 0x000fe2000fffe0ff */
[----:B------:R-:W-:-:S03]  /*2a00*/  VIADD R3, R3, 0x1 ;  /* 0x0000000103037836 */ /* 0x000fc60000000000 */
[----:B------:R-:W-:Y:S02]  /*2a10*/  UISETP.NE.AND UP0, UPT, UR6, 0x2, UPT ;  /* 0x000000020600788c */ /* 0x000fe4000bf05270 */
[----:B------:R-:W-:Y:S01]  /*2a20*/  ISETP.NE.AND P0, PT, R3, 0x2, PT ;  /* 0x000000020300780c */ /* 0x000fe20003f05270 */
[----:B------:R-:W-:Y:S06]  /*2a30*/  UGETNEXTWORKID.BROADCAST [UR4], [UR5] ;  /* 0x00000000040073ca */ /* 0x000fec0008000100 */
[----:B------:R-:W-:Y:S02]  /*2a40*/  USEL UR4, URZ, 0x1, UP0 ;  /* 0x00000001ff047887 */ /* 0x000fe40008000000 */
[----:B------:R-:W-:-:S04]  /*2a50*/  USEL UR6, UR6, URZ, UP0 ;  /* 0x000000ff06067287 */ /* 0x000fc80008000000 */
[----:B------:R-:W-:Y:S02]  /*2a60*/  LOP3.LUT R12, R12, UR4, RZ, 0x3c, !PT ;  /* 0x000000040c0c7c12 */ /* 0x000fe4000f8e3cff */
[----:B-1----:R-:W-:-:S04]  /*2a70*/  SHF.L.U32 R5, R9, 0x1f, RZ ;  /* 0x0000001f09057819 */ /* 0x002fc800000006ff */
[----:B------:R-:W1:Y:S02]  /*2a80*/  SYNCS.PHASECHK.TRANS64.TRYWAIT P1, [R0+URZ+0x60], R5 ;  /* 0x00006005000075a7 */ /* 0x000e6400080211ff */
[----:B-1----:R-:W-:Y:S05]  /*2a90*/  @!P1 BRA `(.L_x_50) ;  /* 0x0000004800ac9947 */ /* 0x002fea0003800000 */
.L_x_126:
[----:B------:R-:W-:Y:S01]  /*2aa0*/  LEA R4, R11, UR37, 0x4 ;  /* 0x000000250b047c11 */ /* 0x000fe2000f8e20ff */
[----:B-1----:R-:W-:Y:S01]  /*2ab0*/  VIADD R0, R0, 0x70 ;  /* 0x0000007000007836 */ /* 0x002fe20000000000 */
[----:B------:R-:W-:Y:S01]  /*2ac0*/  SEL R3, R3, RZ, P0 ;  /* 0x000000ff03037207 */ /* 0x000fe20000000000 */
[----:B------:R-:W-:-:S03]  /*2ad0*/  VIADD R11, R11, 0x1 ;  /* 0x000000010b0b7836 */ /* 0x000fc60000000000 */
[----:B------:R-:W1:Y:S01]  /*2ae0*/  LDS.128 R4, [R4+0xf0] ;  /* 0x0000f00004047984 */ /* 0x000e620000000c00 */
[----:B------:R-:W-:Y:S02]  /*2af0*/  PRMT R0, RZ, 0x654, R0 ;  /* 0x00000654ff007816 */ /* 0x000fe40000000000 */
[C---:B------:R-:W-:Y:S01]  /*2b00*/  ISETP.NE.AND P1, PT, R11.reuse, 0x2, PT ;  /* 0x000000020b00780c */ /* 0x040fe20003f25270 */
[----:B------:R-:W-:Y:S01]  /*2b10*/  @!PT LDS RZ, [RZ] ;  /* 0x00000000fffff984 */ /* 0x000fe20000000800 */
[----:B------:R-:W-:Y:S01]  /*2b20*/  @!PT LDS RZ, [RZ] ;  /* 0x00000000fffff984 */ /* 0x000fe20000000800 */
[----:B------:R-:W-:Y:S01]  /*2b30*/  @!PT LDS RZ, [RZ] ;  /* 0x00000000fffff984 */ /* 0x000fe20000000800 */
[----:B------:R-:W-:Y:S01]  /*2b40*/  @!PT LDS RZ, [RZ] ;  /* 0x00000000fffff984 */ /* 0x000fe20000000800 */
[----:B------:R2:W-:Y:S06]  /*2b50*/  MEMBAR.ALL.CTA ;  /* 0x0000000000007992 */ /* 0x0005ec0000008000 */
[----:B--2---:R-:W2:Y:S01]  /*2b60*/  FENCE.VIEW.ASYNC.S ;  /* 0x00000000000073c6 */ /* 0x004ea20000000000 */
[----:B------:R-:W-:Y:S01]  /*2b70*/  SEL R11, R11, RZ, P1 ;  /* 0x000000ff0b0b7207 */ /* 0x000fe20000800000 */
[----:B--2---:R2:W-:Y:S01]  /*2b80*/  SYNCS.ARRIVE.TRANS64.RED.A1T0 RZ, [R0+URZ], RZ ;  /* 0x000000ff00ff79a7 */ /* 0x0045e200081004ff */
[----:B-1----:R-:W-:-:S02]  /*2b90*/  LOP3.LUT P3, RZ, R6, 0x1, RZ, 0xc0, !PT ;  /* 0x0000000106ff7812 */ /* 0x002fc4000786c0ff */
[----:B------:R-:W-:-:S04]  /*2ba0*/  SEL R5, RZ, 0x1, P0 ;  /* 0x00000001ff057807 */ /* 0x000fc80000000000 */
[----:B------:R-:W-:Y:S02]  /*2bb0*/  LOP3.LUT R8, R8, R5, RZ, 0x3c, !PT ;  /* 0x0000000508087212 */ /* 0x000fe400078e3cff */
[----:B--2---:R-:W-:-:S04]  /*2bc0*/  SEL R0, RZ, 0x1, P1 ;  /* 0x00000001ff007807 */ /* 0x004fc80000800000 */
[----:B------:R-:W-:Y:S01]  /*2bd0*/  LOP3.LUT R9, R9, R0, RZ, 0x3c, !PT ;  /* 0x0000000009097212 */ /* 0x000fe200078e3cff */
[----:B------:R-:W-:Y:S06]  /*2be0*/  @P3 BRA `(.L_x_51) ;  /* 0xfffffffc002c3947 */ /* 0x000fec000383ffff */
[----:B------:R-:W-:Y:S01]  /*2bf0*/  ULEA UR5, UR6, UR37, 0x3 ;  /* 0x0000002506057291 */ /* 0x000fe2000f8e18ff */
[----:B------:R-:W-:-:S08]  /*2c00*/  SHF.L.U32 R3, R12, 0x1f, RZ ;  /* 0x0000001f0c037819 */ /* 0x000fd000000006ff */
[----:B------:R-:W1:Y:S02]  /*2c10*/  SYNCS.PHASECHK.TRANS64 P0, [UR5+0x70], R3 ;  /* 0x00007003ff0075a7 */ /* 0x000e640008001005 */
[----:B-1----:R-:W-:Y:S05]  /*2c20*/  @P0 BRA `(.L_x_52) ;  /* 0x0000000000080947 */ /* 0x002fea0003800000 */
[----:B------:R-:W1:Y:S02]  /*2c30*/  SYNCS.PHASECHK.TRANS64.TRYWAIT P0, [UR5+0x70], R3 ;  /* 0x00007003ff0075a7 */ /* 0x000e640008001105 */
[----:B-1----:R-:W-:Y:S05]  /*2c40*/  @!P0 BRA `(.L_x_53) ;  /* 0x0000004800548947 */ /* 0x002fea0003800000 */
.L_x_52:
[----:B------:R-:W-:-:S04]  /*2c50*/  UIADD3 UR4, UPT, UPT, UR6, 0x1, URZ ;  /* 0x0000000106047890 */ /* 0x000fc8000fffe0ff */
[----:B------:R-:W-:-:S04]  /*2c60*/  UISETP.NE.AND UP0, UPT, UR4, 0x2, UPT ;  /* 0x000000020400788c */ /* 0x000fc8000bf05270 */
[----:B------:R-:W-:Y:S02]  /*2c70*/  USEL UR7, URZ, 0x1, UP0 ;  /* 0x00000001ff077887 */ /* 0x000fe40008000000 */
[----:B------:R-:W-:-:S04]  /*2c80*/  USEL UR4, UR4, URZ, UP0 ;  /* 0x000000ff04047287 */ /* 0x000fc80008000000 */
[----:B------:R-:W-:Y:S01]  /*2c90*/  ULEA UR4, UR4, UR37, 0x3 ;  /* 0x0000002504047291 */ /* 0x000fe2000f8e18ff */
[----:B-1----:R-:W-:-:S04]  /*2ca0*/  LOP3.LUT R3, R12, UR7, RZ, 0x3c, !PT ;  /* 0x000000070c037c12 */ /* 0x002fc8000f8e3cff */
[----:B------:R-:W-:-:S04]  /*2cb0*/  SHF.L.U32 R0, R3, 0x1f, RZ ;  /* 0x0000001f03007819 */ /* 0x000fc800000006ff */
[----:B------:R-:W1:Y:S02]  /*2cc0*/  SYNCS.PHASECHK.TRANS64 P0, [UR4+0x70], R0 ;  /* 0x00007000ff0075a7 */ /* 0x000e640008001004 */
[----:B-1----:R-:W-:Y:S05]  /*2cd0*/  @P0 EXIT ;  /* 0x000000000000094d */ /* 0x002fea0003800000 */
[----:B------:R-:W-:Y:S02]  /*2ce0*/  SHF.L.U32 R3, R3, 0x1f, RZ ;  /* 0x0000001f03037819 */ /* 0x000fe400000006ff */
[----:B------:R-:W-:-:S07]  /*2cf0*/  MOV R0, UR4 ;  /* 0x0000000400007c02 */ /* 0x000fce0008000f00 */
.L_x_54:
[----:B-1----:R1:W2:Y:S02]  /*2d00*/  SYNCS.PHASECHK.TRANS64.TRYWAIT P0, [R0+URZ+0x70], R3 ;  /* 0x00007003000075a7 */ /* 0x0022a400080011ff */
[----:B--2---:R-:W-:Y:S05]  /*2d10*/  @!P0 NANOSLEEP.SYNCS 0x989680 ;  /* 0x009896800000895d */ /* 0x004fea0003900000 */
[----:B------:R-:W2:Y:S02]  /*2d20*/  @!P0 SYNCS.PHASECHK.TRANS64 P0, [R0+URZ+0x70], R3 ;  /* 0x00007003000085a7 */ /* 0x000ea400080010ff */
[----:B--2---:R-:W-:Y:S05]  /*2d30*/  @P0 EXIT ;  /* 0x000000000000094d */ /* 0x004fea0003800000 */
[----:B------:R-:W-:Y:S05]  /*2d40*/  BRA `(.L_x_54) ;  /* 0xfffffffc00ec7947 */ /* 0x000fea000383ffff */
.L_x_47:
[----:B------:R-:W-:Y:S05]  /*2d50*/  BRA.U UP4, `(.L_x_55) ;  /* 0x0000001104d87547 */ /* 0x000fea000b800000 */
[----:B------:R-:W-:Y:S01]  /*2d60*/  UMOV UR6, 0x40 ;  /* 0x0000004000067882 */ /* 0x000fe20000000000 */
[----:B------:R-:W-:Y:S01]  /*2d70*/  NOP ;  /* 0x0000000000007918 */ /* 0x000fe20000000000 */
[----:B------:R-:W-:Y:S01]  /*2d80*/  ULEA UR6, UR37, UR6, 0x18 ;  /* 0x0000000625067291 */ /* 0x000fe2000f8ec0ff */
[----:B------:R-:W-:Y:S02]  /*2d90*/  UMOV UR7, 0x400 ;  /* 0x0000040000077882 */ /* 0x000fe40000000000 */
[----:B------:R-:W-:-:S06]  /*2da0*/  ULEA UR37, UR37, UR7, 0x18 ;  /* 0x0000000725257291 */ /* 0x000fcc000f8ec0ff */
[----:B------:R-:W1:Y:S02]  /*2db0*/  LDS.U8 R2, [UR6+0x1c] ;  /* 0x00001c06ff027984 */ /* 0x000e640008000000 */
[----:B-1----:R-:W-:-:S13]  /*2dc0*/  ISETP.NE.AND P0, PT, R2, RZ, PT ;  /* 0x000000ff0200720c */ /* 0x002fda0003f05270 */
[----:B------:R-:W-:Y:S05]  /*2dd0*/  @P0 BRA `(.L_x_56) ;  /* 0x0000000400080947 */ /* 0x000fea0003800000 */
[----:B------:R-:W-:Y:S02]  /*2de0*/  UISETP.NE.U32.AND UP0, UPT, UR5, 0x1, UPT ;  /* 0x000000010500788c */ /* 0x000fe4000bf05070 */
[----:B------:R-:W-:-:S07]  /*2df0*/  UIADD3 UR8, UPT, UPT, UR6, 0x8, URZ ;  /* 0x0000000806087890 */ /* 0x000fce000fffe0ff */
[----:B------:R-:W-:Y:S05]  /*2e00*/  BRA.U !UP0, `(.L_x_57) ;  /* 0x00000001089c7547 */ /* 0x000fea000b800000 */
[----:B------:R-:W-:Y:S01]  /*2e10*/  ELECT P0, URZ, PT ;  /* 0x0000000000ff782f */ /* 0x000fe20003800000 */
[----:B------:R-:W-:-:S12]  /*2e20*/  BSSY B0, `(.L_x_57) ;  /* 0x0000025000007945 */ /* 0x000fd80003800000 */
[----:B------:R-:W-:Y:S05]  /*2e30*/  @!P0 BRA `(.L_x_58) ;  /* 0x00000000008c8947 */ /* 0x000fea0003800000 */
[----:B------:R-:W-:-:S05]  /*2e40*/  UMOV UR7, 0x10 ;  /* 0x0000001000077882 */ /* 0x000fca0000000000 */
[----:B------:R-:W-:Y:S04]  /*2e50*/  DEPBAR.LE SB1, 0x36 ;  /* 0x00009d800000791a */ /* 0x000fe80000000000 */
[----:B------:R-:W1:Y:S02]  /*2e60*/  UTCATOMSWS.2CTA.FIND_AND_SET.ALIGN UP1, UR7, UR7 ;  /* 0x00000007000775e3 */ /* 0x000e640008220800 */
[----:B-1----:R-:W-:Y:S01]  /*2e70*/  MOV R11, UR7 ;  /* 0x00000007000b7c02 */ /* 0x002fe20008000f00 */
[----:B------:R-:W-:Y:S06]  /*2e80*/  BRA.U UP1, `(.L_x_59) ;  /* 0x0000000101187547 */ /* 0x000fec000b800000 */
.L_x_60:
[----:B------:R-:W-:Y:S05]  /*2e90*/  NANOSLEEP 0x64 ;  /* 0x000000640000795d */ /* 0x000fea0003800000 */
[----:B------:R-:W-:-:S05]  /*2ea0*/  UMOV UR7, 0x10 ;  /* 0x0000001000077882 */ /* 0x000fca0000000000 */
[----:B------:R-:W-:Y:S04]  /*2eb0*/  DEPBAR.LE SB1, 0x36 ;  /* 0x00009d800000791a */ /* 0x000fe80000000000 */
[----:B------:R-:W1:Y:S02]  /*2ec0*/  UTCATOMSWS.2CTA.FIND_AND_SET.ALIGN UP1, UR7, UR7 ;  /* 0x00000007000775e3 */ /* 0x000e640008220800 */
[----:B-1----:R-:W-:Y:S01]  /*2ed0*/  MOV R11, UR7 ;  /* 0x00000007000b7c02 */ /* 0x002fe20008000f00 */
[----:B------:R-:W-:Y:S05]  /*2ee0*/  BRA.U !UP1, `(.L_x_60) ;  /* 0xfffffffd09e87547 */ /* 0x000fea000b83ffff */
.L_x_59:
[----:B------:R-:W1:Y:S01]  /*2ef0*/  LDS R5, [UR6+0x10] ;  /* 0x00001006ff057984 */ /* 0x000e620008000800 */
[----:B------:R-:W-:Y:S01]  /*2f00*/  IMAD.U32 R3, RZ, RZ, UR37 ;  /* 0x00000025ff037e24 */ /* 0x000fe2000f8e00ff */
[----:B------:R-:W-:-:S03]  /*2f10*/  MOV R2, UR4 ;  /* 0x0000000400027c02 */ /* 0x000fc60008000f00 */
[----:B------:R-:W-:Y:S01]  /*2f20*/  VIADD R3, R3, 0x110 ;  /* 0x0000011003037836 */ /* 0x000fe20000000000 */
[----:B-1----:R-:W-:-:S04]  /*2f30*/  SHF.L.U32 R5, R5, 0x1f, RZ ;  /* 0x0000001f05057819 */ /* 0x002fc800000006ff */
[----:B------:R-:W1:Y:S02]  /*2f40*/  SYNCS.PHASECHK.TRANS64.TRYWAIT P0, [UR6+0x8], R5 ;  /* 0x00000805ff0075a7 */ /* 0x000e640008001106 */
[----:B-1----:R-:W-:Y:S05]  /*2f50*/  @P0 BRA `(.L_x_61) ;  /* 0x0000000000080947 */ /* 0x002fea0003800000 */
[----:B------:R-:W1:Y:S02]  /*2f60*/  SYNCS.PHASECHK.TRANS64.TRYWAIT P0, [UR6+0x8], R5 ;  /* 0x00000805ff0075a7 */ /* 0x000e640008001106 */
[----:B-1----:R-:W-:Y:S05]  /*2f70*/  @!P0 BRA `(.L_x_62) ;  /* 0x0000004400a08947 */ /* 0x002fea0003800000 */
.L_x_61:
[----:B-1----:R-:W-:Y:S01]  /*2f80*/  HFMA2 R4, -RZ, RZ, 0, 5.9604644775390625e-08 ;  /* 0x00000001ff047431 */ /* 0x002fe200000001ff */
[----:B------:R-:W-:Y:S01]  /*2f90*/  UPRMT UR7, UR4, 0x654, UR8 ;  /* 0x0000065404077896 */ /* 0x000fe20008000008 */
[----:B------:R-:W-:Y:S01]  /*2fa0*/  IMAD.MOV.U32 R6, RZ, RZ, 0xffff ;  /* 0x0000ffffff067424 */ /* 0x000fe200078e00ff */
[----:B------:R-:W-:Y:S01]  /*2fb0*/  PRMT R2, R2, 0x654, R3 ;  /* 0x0000065402027816 */ /* 0x000fe20000000003 */
[----:B------:R-:W-:Y:S02]  /*2fc0*/  IMAD.MOV.U32 R5, RZ, RZ, 0x4 ;  /* 0x00000004ff057424 */ /* 0x000fe400078e00ff */
[----:B------:R-:W-:Y:S01]  /*2fd0*/  IMAD.SHL.U32 R9, R11, 0x20, RZ ;  /* 0x000000200b097824 */ /* 0x000fe200078e00ff */
[----:B------:R-:W-:Y:S02]  /*2fe0*/  MOV R3, UR7 ;  /* 0x0000000700037c02 */ /* 0x000fe40008000f00 */
[-C--:B------:R-:W-:Y:S01]  /*2ff0*/  SHF.L.U32 R7, R6, R11.reuse, RZ ;  /* 0x0000000b06077219 */ /* 0x080fe200000006ff */
[----:B------:R1:W-:Y:S01]  /*3000*/  SYNCS.ARRIVE.TRANS64.RED RZ, [UR7], R5 ;  /* 0x00000005ffff79a7 */ /* 0x0003e20008000407 */
[----:B------:R-:W-:Y:S01]  /*3010*/  SHF.L.U32 R6, R4, R11, RZ ;  /* 0x0000000b04067219 */ /* 0x000fe200000006ff */
[----:B------:R1:W-:Y:S04]  /*3020*/  STS [UR37+0x110], R9 ;  /* 0x00011009ff007988 */ /* 0x0003e80008000825 */
[----:B------:R1:W-:Y:S04]  /*3030*/  STAS [R2.64], R11 ;  /* 0x0000000b02007dbd */ /* 0x0003e8000c0008ff */
[----:B------:R1:W-:Y:S04]  /*3040*/  ATOMS.OR RZ, [UR6+0x14], R7 ;  /* 0x00001407ffff798c */ /* 0x0003e8000b000006 */
[----:B------:R1:W-:Y:S04]  /*3050*/  ATOMS.OR RZ, [UR6+0x18], R6 ;  /* 0x00001806ffff798c */ /* 0x0003e8000b000006 */
[----:B------:R1:W-:Y:S02]  /*3060*/  ATOMS.XOR RZ, [UR6+0x10], R4 ;  /* 0x00001004ffff798c */ /* 0x0003e4000b800006 */
.L_x_58:
[----:B------:R-:W-:Y:S05]  /*3070*/  BSYNC B0 ;  /* 0x0000000000007941 */ /* 0x000fea0003800000 */
.L_x_57:
[----:B------:R-:W-:Y:S05]  /*3080*/  BRA.U UP0, `(.L_x_63) ;  /* 0x00000001006c7547 */ /* 0x000fea000b800000 */
[----:B------:R-:W-:-:S03]  /*3090*/  UMOV UR7, 0xffffffff ;  /* 0xffffffff00077882 */ /* 0x000fc60000000000 */
[----:B------:R-:W-:Y:S05]  /*30a0*/  BRA.DIV UR7, `(.L_x_64) ;  /* 0x00000046076c7947 */ /* 0x000fea000b800000 */
[----:B------:R-:W-:-:S13]  /*30b0*/  ELECT P6, URZ, PT ;  /* 0x0000000000ff782f */ /* 0x000fda00038c0000 */
.L_x_130:
[----:B------:R-:W-:Y:S05]  /*30c0*/  @!P6 BRA `(.L_x_63) ;  /* 0x00000000005ce947 */ /* 0x000fea0003800000 */
[----:B-1----:R-:W1:Y:S02]  /*30d0*/  LDS R3, [UR6+0x10] ;  /* 0x00001006ff037984 */ /* 0x002e640008000800 */
[----:B-1----:R-:W-:-:S04]  /*30e0*/  SHF.L.U32 R3, R3, 0x1f, RZ ;  /* 0x0000001f03037819 */ /* 0x002fc800000006ff */
[----:B------:R-:W1:Y:S02]  /*30f0*/  SYNCS.PHASECHK.TRANS64.TRYWAIT P0, [UR6+0x8], R3 ;  /* 0x00000803ff0075a7 */ /* 0x000e640008001106 */
[----:B-1----:R-:W-:Y:S05]  /*3100*/  @P0 BRA `(.L_x_65) ;  /* 0x0000000000080947 */ /* 0x002fea0003800000 */
[----:B------:R-:W1:Y:S02]  /*3110*/  SYNCS.PHASECHK.TRANS64.TRYWAIT P0, [UR6+0x8], R3 ;  /* 0x00000803ff0075a7 */ /* 0x000e640008001106 */
[----:B-1----:R-:W-:Y:S05]  /*3120*/  @!P0 BRA `(.L_x_66) ;  /* 0x00000044006c8947 */ /* 0x002fea0003800000 */
.L_x_65:
[----:B------:R-:W2:Y:S01]  /*3130*/  LDS R5, [UR37+0x110] ;  /* 0x00011025ff057984 */ /* 0x000ea20008000800 */
[----:B-1----:R-:W-:Y:S02]  /*3140*/  HFMA2 R2, -RZ, RZ, 0, 5.9604644775390625e-08 ;  /* 0x00000001ff027431 */ /* 0x002fe400000001ff */
[----:B------:R-:W-:Y:S01]  /*3150*/  IMAD.MOV.U32 R3, RZ, RZ, 0xffff ;  /* 0x0000ffffff037424 */ /* 0x000fe200078e00ff */
[----:B------:R-:W-:Y:S01]  /*3160*/  UPRMT UR7, UR4, 0x654, UR8 ;  /* 0x0000065404077896 */ /* 0x000fe20008000008 */
[----:B--2---:R-:W-:-:S03]  /*3170*/  IMAD.SHL.U32 R4, R5, 0x20, RZ ;  /* 0x0000002005047824 */ /* 0x004fc600078e00ff */
[-C--:B------:R-:W-:Y:S02]  /*3180*/  SHF.L.U32 R3, R3, R5.reuse, RZ ;  /* 0x0000000503037219 */ /* 0x080fe400000006ff */
[----:B------:R-:W-:Y:S01]  /*3190*/  SHF.L.U32 R5, R2, R5, RZ ;  /* 0x0000000502057219 */ /* 0x000fe200000006ff */
[----:B------:R2:W-:Y:S04]  /*31a0*/  STS [UR37+0x110], R4 ;  /* 0x00011004ff007988 */ /* 0x0005e80008000825 */
[----:B------:R2:W-:Y:S04]  /*31b0*/  ATOMS.OR RZ, [UR6+0x14], R3 ;  /* 0x00001403ffff798c */ /* 0x0005e8000b000006 */
[----:B------:R2:W-:Y:S01]  /*31c0*/  ATOMS.OR RZ, [UR6+0x18], R5 ;  /* 0x00001805ffff798c */ /* 0x0005e2000b000006 */
[----:B------:R-:W-:Y:S03]  /*31d0*/  SYNCS.ARRIVE.TRANS64.RED.A1T0 RZ, [UR7], RZ ;  /* 0x000000ffffff79a7 */ /* 0x000fe60008100407 */
[----:B------:R2:W-:Y:S01]  /*31e0*/  ATOMS.XOR RZ, [UR6+0x10], R2 ;  /* 0x00001002ffff798c */ /* 0x0005e2000b800006 */
[----:B------:R-:W-:Y:S05]  /*31f0*/  BRA `(.L_x_63) ;  /* 0x0000000000107947 */ /* 0x000fea0003800000 */
.L_x_56:
[----:B------:R-:W-:-:S05]  /*3200*/  MOV R2, 0xffffffff ;  /* 0xffffffff00027802 */ /* 0x000fca0000000f00 */
[----:B------:R1:W-:Y:S02]  /*3210*/  STS [UR37+0x110], R2 ;  /* 0x00011002ff007988 */ /* 0x0003e40008000825 */
[----:B-1----:R-:W-:Y:S02]  /*3220*/  MOV R2, 0x3240 ;  /* 0x0000324000027802 */ /* 0x002fe40000000f00 */
[----:B-----5:R-:W-:Y:S05]  /*3230*/  CALL.REL.NOINC `($__internal_1_$__cuda_sm10x_tcgen05_guardrail_trap_phase_invalid_during_alloc) ;  /* 0x0000004800747944 */ /* 0x020fea0003c00000 */
.L_x_63:
[----:B------:R-:W-:Y:S05]  /*3240*/  WARPSYNC.ALL ;  /* 0x0000000000007948 */ /* 0x000fea0003800000 */
[----:B------:R-:W3:Y:S01]  /*3250*/  S2UR UR7, SR_CgaCtaId ;  /* 0x00000000000779c3 */ /* 0x000ee20000008800 */
[----:B------:R-:W-:Y:S01]  /*3260*/  UMOV UR6, 0x400 ;  /* 0x0000040000067882 */ /* 0x000fe20000000000 */
[----:B------:R-:W-:-:S06]  /*3270*/  NOP ;  /* 0x0000000000007918 */ /* 0x000fcc0000000000 */
[----:B------:R-:W-:Y:S06]  /*3280*/  BAR.ARV 0x6, 0xa0 ;  /* 0x0182800000007b1d */ /* 0x000fec0000002000 */
[----:B------:R-:W4:Y:S01]  /*3290*/  LDCU UR8, c[0x0][0x38c] ;  /* 0x00007180ff0877ac */ /* 0x000f220008000800 */
[----:B------:R-:W-:Y:S01]  /*32a0*/  LOP3.LUT R0, R0, 0xffff, RZ, 0xc0, !PT ;  /* 0x0000ffff00007812 */ /* 0x000fe200078ec0ff */
[----:B-1----:R-:W-:Y:S01]  /*32b0*/  IMAD.MOV.U32 R9, RZ, RZ, 0x1 ;  /* 0x00000001ff097424 */ /* 0x002fe200078e00ff */
[----:B------:R-:W-:Y:S01]  /*32c0*/  LOP3.LUT R8, R8, 0xffff, RZ, 0xc0, !PT ;  /* 0x0000ffff08087812 */ /* 0x000fe200078ec0ff */
[----:B------:R-:W-:Y:S01]  /*32d0*/  UMOV UR19, URZ ;  /* 0x000000ff00137c82 */ /* 0x000fe20008000000 */
[----:B------:R-:W-:Y:S01]  /*32e0*/  R2UR UR11, R0 ;  /* 0x00000000000b72ca */ /* 0x000fe200000e0000 */
[----:B------:R-:W-:Y:S01]  /*32f0*/  UMOV UR18, URZ ;  /* 0x000000ff00127c82 */ /* 0x000fe20008000000 */
[----:B------:R-:W-:Y:S01]  /*3300*/  R2UR UR12, R8 ;  /* 0x00000000080c72ca */ /* 0x000fe200000e0000 */
[----:B------:R-:W-:Y:S01]  /*3310*/  IMAD.MOV.U32 R8, RZ, RZ, RZ ;  /* 0x000000ffff087224 */ /* 0x000fe200078e00ff */
[----:B------:R-:W-:Y:S01]  /*3320*/  UMOV UR17, URZ ;  /* 0x000000ff00117c82 */ /* 0x000fe20008000000 */
[----:B---3--:R-:W-:-:S02]  /*3330*/  ULEA UR7, UR7, UR6, 0x18 ;  /* 0x0000000607077291 */ /* 0x008fc4000f8ec0ff */
[----:B------:R-:W-:Y:S02]  /*3340*/  UISETP.NE.AND UP2, UPT, UR5, URZ, UPT ;  /* 0x000000ff0500728c */ /* 0x000fe4000bf45270 */
[----:B------:R-:W-:Y:S02]  /*3350*/  UIADD3 UR13, UPT, UPT, UR7, 0x4400, URZ ;  /* 0x00004400070d7890 */ /* 0x000fe4000fffe0ff */
[----:B------:R-:W-:Y:S02]  /*3360*/  UIADD3 UR14, UPT, UPT, UR7, 0x14400, URZ ;  /* 0x00014400070e7890 */ /* 0x000fe4000fffe0ff */
[----:B----4-:R-:W-:Y:S01]  /*3370*/  UIADD3 UR8, UPT, UPT, UR8, 0x7f, URZ ;  /* 0x0000007f08087890 */ /* 0x010fe2000fffe0ff */
[----:B--2---:R-:W1:Y:S01]  /*3380*/  LDS R2, [UR7+0x110] ;  /* 0x00011007ff027984 */ /* 0x004e620008000800 */
[----:B------:R-:W-:Y:S02]  /*3390*/  USHF.R.U32.HI UR13, URZ, 0x4, UR13 ;  /* 0x00000004ff0d7899 */ /* 0x000fe4000801160d */
[----:B------:R-:W-:-:S02]  /*33a0*/  USHF.R.S32.HI UR6, URZ, 0x1f, UR8 ;  /* 0x0000001fff067899 */ /* 0x000fc40008011408 */
[----:B------:R-:W-:Y:S02]  /*33b0*/  USHF.R.U32.HI UR14, URZ, 0x4, UR14 ;  /* 0x00000004ff0e7899 */ /* 0x000fe4000801160e */
[----:B------:R-:W-:Y:S02]  /*33c0*/  ULEA.HI UR6, UR6, UR8, URZ, 0x7 ;  /* 0x0000000806067291 */ /* 0x000fe4000f8f38ff */
[----:B------:R-:W-:Y:S02]  /*33d0*/  ULOP3.LUT UR13, UR13, 0x3fff, URZ, 0xc0, !UPT ;  /* 0x00003fff0d0d7892 */ /* 0x000fe4000f8ec0ff */
[----:B------:R-:W-:Y:S02]  /*33e0*/  USHF.R.S32.HI UR6, URZ, 0x7, UR6 ;  /* 0x00000007ff067899 */ /* 0x000fe40008011406 */
[----:B------:R-:W-:Y:S02]  /*33f0*/  ULOP3.LUT UR14, UR14, 0x3fff, URZ, 0xc0, !UPT ;  /* 0x00003fff0e0e7892 */ /* 0x000fe4000f8ec0ff */
[----:B------:R-:W-:Y:S01]  /*3400*/  UISETP.LT.AND UP0, UPT, UR6, 0x1, UPT ;  /* 0x000000010600788c */ /* 0x000fe2000bf01270 */
[----:B------:R-:W-:Y:S01]  /*3410*/  UMOV UR28, 0x0 ;  /* 0x00000000001c7882 */ /* 0x000fe20000000000 */
[----:B------:R-:W-:Y:S01]  /*3420*/  UMOV UR29, 0x101004a0 ;  /* 0x101004a0001d7882 */ /* 0x000fe20000000000 */
[----:B------:R-:W-:-:S02]  /*3430*/  ULOP3.LUT UR13, UR13, 0x10000, URZ, 0xfc, !UPT ;  /* 0x000100000d0d7892 */ /* 0x000fc4000f8efcff */
[----:B------:R-:W-:Y:S02]  /*3440*/  ULOP3.LUT UR14, UR14, 0x10000, URZ, 0xfc, !UPT ;  /* 0x000100000e0e7892 */ /* 0x000fe4000f8efcff */
[----:B------:R-:W-:Y:S01]  /*3450*/  USEL UR20, UR6, 0x1, !UP0 ;  /* 0x0000000106147887 */ /* 0x000fe2000c000000 */
[----:B------:R-:W-:Y:S01]  /*3460*/  UMOV UR26, 0x0 ;  /* 0x00000000001a7882 */ /* 0x000fe20000000000 */
[----:B------:R-:W-:Y:S01]  /*3470*/  UMOV UR27, 0x101004a0 ;  /* 0x101004a0001b7882 */ /* 0x000fe20000000000 */
[----:B------:R-:W-:Y:S01]  /*3480*/  UMOV UR24, 0x0 ;  /* 0x0000000000187882 */ /* 0x000fe20000000000 */
[----:B------:R-:W-:Y:S01]  /*3490*/  UMOV UR25, 0x101004a0 ;  /* 0x101004a000197882 */ /* 0x000fe20000000000 */
[----:B------:R-:W-:Y:S01]  /*34a0*/  UMOV UR22, 0x0 ;  /* 0x0000000000167882 */ /* 0x000fe20000000000 */
[----:B------:R-:W-:Y:S01]  /*34b0*/  UMOV UR23, 0x101004a0 ;  /* 0x101004a000177882 */ /* 0x000fe20000000000 */
[----:B-1----:R-:W-:Y:S02]  /*34c0*/  R2UR UR21, R2 ;  /* 0x00000000021572ca */ /* 0x002fe400000e0000 */
[----:B------:R-:W-:-:S13]  /*34d0*/  CS2R R2, SRZ ;  /* 0x0000000000027805 */ /* 0x000fda000001ff00 */
.L_x_74:
[C---:B------:R-:W-:Y:S02]  /*34e0*/  LEA R0, R8.reuse, UR7, 0x3 ;  /* 0x0000000708007c11 */ /* 0x040fe4000f8e18ff */
[----:B------:R-:W-:Y:S02]  /*34f0*/  SHF.L.U32 R5, R3, 0x1f, RZ ;  /* 0x0000001f03057819 */ /* 0x000fe400000006ff */
[----:B------:R-:W-:Y:S02]  /*3500*/  LEA R4, R8, UR7, 0x4 ;  /* 0x0000000708047c11 */ /* 0x000fe4000f8e20ff */
[----:B------:R-:W1:Y:S02]  /*3510*/  SYNCS.PHASECHK.TRANS64.TRYWAIT P0, [R0+URZ+0x60], R5 ;  /* 0x00006005000075a7 */ /* 0x000e6400080011ff */
[----:B-1-34-:R-:W-:Y:S05]  /*3520*/  @!P0 BRA `(.L_x_67) ;  /* 0x0000004000848947 */ /* 0x01afea0003800000 */
.L_x_131:
[----:B-1----:R-:W1:Y:S01]  /*3530*/  LDS.128 R4, [R4+0xf0] ;  /* 0x0000f00004047984 */ /* 0x002e620000000c00 */
[----:B------:R-:W-:Y:S02]  /*3540*/  VIADD R0, R0, 0x70 ;  /* 0x0000007000007836 */ /* 0x000fe40000000000 */
[----:B------:R-:W-:Y:S01]  /*3550*/  VIADD R8, R8, 0x1 ;  /* 0x0000000108087836 */ /* 0x000fe20000000000 */
[----:B------:R-:W-:Y:S01]  /*3560*/  @!PT LDS RZ, [RZ] ;  /* 0x00000000fffff984 */ /* 0x000fe20000000800 */
[----:B------:R-:W-:Y:S01]  /*3570*/  @!PT LDS RZ, [RZ] ;  /* 0x00000000fffff984 */ /* 0x000fe20000000800 */
[----:B------:R-:W-:Y:S01]  /*3580*/  @!PT LDS RZ, [RZ] ;  /* 0x00000000fffff984 */ /* 0x000fe20000000800 */
[----:B------:R-:W-:Y:S01]  /*3590*/  @!PT LDS RZ, [RZ] ;  /* 0x00000000fffff984 */ /* 0x000fe20000000800 */
[----:B------:R2:W-:Y:S06]  /*35a0*/  MEMBAR.ALL.CTA ;  /* 0x0000000000007992 */ /* 0x0005ec0000008000 */
[----:B--2---:R-:W2:Y:S01]  /*35b0*/  FENCE.VIEW.ASYNC.S ;  /* 0x00000000000073c6 */ /* 0x004ea20000000000 */
[----:B------:R-:W-:-:S04]  /*35c0*/  PRMT R0, RZ, 0x654, R0 ;  /* 0x00000654ff007816 */ /* 0x000fc80000000000 */
[----:B--2---:R2:W-:Y:S01]  /*35d0*/  SYNCS.ARRIVE.TRANS64.RED.A1T0 RZ, [R0+URZ], RZ ;  /* 0x000000ff00ff79a7 */ /* 0x0045e200081004ff */
[----:B-1----:R-:W-:Y:S01]  /*35e0*/  LOP3.LUT P1, RZ, R6, 0x1, RZ, 0xc0, !PT ;  /* 0x0000000106ff7812 */ /* 0x002fe2000782c0ff */
[----:B--2---:R-:W-:-:S12]  /*35f0*/  BRA.U UP2, `(.L_x_68) ;  /* 0x0000000502087547 */ /* 0x004fd8000b800000 */
[----:B------:R-:W1:Y:S01]  /*3600*/  LDCU UR8, c[0x0][0x38c] ;  /* 0x00007180ff0877ac */ /* 0x000e620008000800 */
[----:B------:R-:W-:Y:S02]  /*3610*/  PLOP3.LUT P2, PT, PT, PT, PT, 0x80, 0x8 ;  /* 0x000000000008781c */ /* 0x000fe40003f4f070 */
[----:B------:R-:W-:Y:S01]  /*3620*/  SHF.L.U32 R5, R9, 0x1f, RZ ;  /* 0x0000001f09057819 */ /* 0x000fe200000006ff */
[----:B------:R-:W-:Y:S02]  /*3630*/  ULEA UR9, UR19, UR7, 0x3 ;  /* 0x0000000713097291 */ /* 0x000fe4000f8e18ff */
[----:B------:R-:W-:Y:S02]  /*3640*/  ULEA UR10, UR19, UR21, 0x6 ;  /* 0x00000015130a7291 */ /* 0x000fe4000f8e30ff */
[----:B-1----:R-:W-:-:S06]  /*3650*/  UISETP.GE.AND UP0, UPT, UR8, 0x1, UPT ;  /* 0x000000010800788c */ /* 0x002fcc000bf06270 */
[----:B------:R-:W-:-:S05]  /*3660*/  PLOP3.LUT P0, PT, PT, PT, UP0, 0x80, 0x8 ;  /* 0x000000000008781c */ /* 0x000fca0003f0f008 */
[----:B------:R-:W-:-:S08]  /*3670*/  @UP0 ULEA UR8, UR18, UR7, 0x3 ;  /* 0x0000000712080291 */ /* 0x000fd0000f8e18ff */
[----:B------:R-:W-:-:S04]  /*3680*/  @P0 SHF.L.U32 R0, R2, 0x1f, RZ ;  /* 0x0000001f02000819 */ /* 0x000fc800000006ff */
[----:B------:R1:W2:Y:S01]  /*3690*/  @P0 SYNCS.PHASECHK.TRANS64.TRYWAIT P2, [UR8], R0 ;  /* 0x00000000ff0005a7 */ /* 0x0002a20008041108 */
[----:B------:R-:W3:Y:S02]  /*36a0*/  SYNCS.PHASECHK.TRANS64.TRYWAIT P0, [UR9+0xa0], R5 ;  /* 0x0000a005ff0075a7 */ /* 0x000ee40008001109 */
[----:B-123--:R-:W-:Y:S05]  /*36b0*/  @!P0 BRA `(.L_x_69) ;  /* 0x0000004000348947 */ /* 0x00efea0003800000 */
.L_x_133:
[----:B------:R-:W-:Y:S01]  /*36c0*/  UMOV UR16, UR17 ;  /* 0x0000001100107c82 */ /* 0x000fe20008000000 */
[----:B------:R-:W-:Y:S05]  /*36d0*/  BRA.U !UP0, `(.L_x_70) ;  /* 0x0000000108c07547 */ /* 0x000fea000b800000 */
[----:B------:R-:W-:Y:S02]  /*36e0*/  UIADD3 UR16, UPT, UPT, UR20, UR17, URZ ;  /* 0x0000001114107290 */ /* 0x000fe4000fffe0ff */
[----:B------:R-:W-:Y:S01]  /*36f0*/  UPLOP3.LUT UP3, UPT, UPT, UPT, UPT, 0x40, 0x4 ;  /* 0x000000000004789c */ /* 0x000fe20003f6e870 */
[----:B------:R-:W-:Y:S01]  /*3700*/  UMOV UR15, UR6 ;  /* 0x00000006000f7c82 */ /* 0x000fe20008000000 */
[----:B------:R-:W-:-:S09]  /*3710*/  UMOV UR46, UR18 ;  /* 0x00000012002e7c82 */ /* 0x000fd20008000000 */
.L_x_73:
[----:B--2---:R-:W-:Y:S01]  /*3720*/  ULEA UR8, UR46, UR7, 0x3 ;  /* 0x000000072e087291 */ /* 0x004fe2000f8e18ff */
[----:B---3--:R-:W-:Y:S11]  /*3730*/  @P2 BRA `(.L_x_71) ;  /* 0x00000000000c2947 */ /* 0x008ff60003800000 */
[----:B-1----:R-:W-:Y:S04]  /*3740*/  SHF.L.U32 R5, R2, 0x1f, RZ ;  /* 0x0000001f02057819 */ /* 0x002fe800000006ff */
[----:B------:R-:W1:Y:S02]  /*3750*/  SYNCS.PHASECHK.TRANS64.TRYWAIT P0, [UR8], R5 ;  /* 0x00000005ff0075a7 */ /* 0x000e640008001108 */
[----:B-1----:R-:W-:Y:S05]  /*3760*/  @!P0 BRA `(.L_x_72) ;  /* 0x0000004000208947 */ /* 0x002fea0003800000 */
.L_x_71:
[----:B------:R-:W-:Y:S01]  /*3770*/  UISETP.NE.AND UP0, UPT, UR15, 0x1, UPT ;  /* 0x000000010f00788c */ /* 0x000fe2000bf05270 */
[----:B------:R-:W-:Y:S01]  /*3780*/  PLOP3.LUT P2, PT, PT, PT, PT, 0x80, 0x8 ;  /* 0x000000000008781c */ /* 0x000fe20003f4f070 */
[----:B------:R-:W-:Y:S02]  /*3790*/  UIADD3 UR18, UPT, UPT, UR46, 0x1, URZ ;  /* 0x000000012e127890 */ /* 0x000fe4000fffe0ff */
[----:B------:R-:W-:Y:S02]  /*37a0*/  ULEA UR32, UR46, UR14, 0x8 ;  /* 0x0000000e2e207291 */ /* 0x000fe4000f8e40ff */
[----:B------:R-:W-:Y:S01]  /*37b0*/  UISETP.NE.AND UP1, UPT, UR18, 0x4, UPT ;  /* 0x000000041200788c */ /* 0x000fe2000bf25270 */
[----:B------:R-:W-:Y:S01]  /*37c0*/  PLOP3.LUT P0, PT, PT, PT, UP0, 0x80, 0x8 ;  /* 0x000000000008781c */ /* 0x000fe20003f0f008 */
[----:B------:R-:W-:Y:S02]  /*37d0*/  UIADD3 UR44, UPT, UPT, UR32, 0x2, URZ ;  /* 0x00000002202c7890 */ /* 0x000fe4000fffe0ff */
[----:B------:R-:W-:Y:S02]  /*37e0*/  USEL UR31, URZ, 0x1, UP1 ;  /* 0x00000001ff1f7887 */ /* 0x000fe40008800000 */
[----:B------:R-:W-:Y:S02]  /*37f0*/  USEL UR18, UR18, URZ, UP1 ;  /* 0x000000ff12127287 */ /* 0x000fe40008800000 */
[----:B------:R-:W-:Y:S02]  /*3800*/  UIADD3 UR40, UPT, UPT, UR32, 0x4, URZ ;  /* 0x0000000420287890 */ /* 0x000fe4000fffe0ff */
[----:B------:R-:W-:Y:S01]  /*3810*/  @UP0 ULEA UR30, UR18, UR7, 0x3 ;  /* 0x00000007121e0291 */ /* 0x000fe2000f8e18ff */
[----:B------:R-:W-:Y:S01]  /*3820*/  LOP3.LUT R2, R2, UR31, RZ, 0x3c, !PT ;  /* 0x0000001f02027c12 */ /* 0x000fe2000f8e3cff */
[----:B------:R-:W-:Y:S02]  /*3830*/  UIADD3 UR36, UPT, UPT, UR32, 0x6, URZ ;  /* 0x0000000620247890 */ /* 0x000fe4000fffe0ff */
[----:B------:R-:W-:Y:S01]  /*3840*/  UIADD3 UR8, UPT, UPT, UR8, 0x20, URZ ;  /* 0x0000002008087890 */ /* 0x000fe2000fffe0ff */
[----:B-1----:R-:W-:Y:S01]  /*3850*/  @P0 SHF.L.U32 R0, R2, 0x1f, RZ ;  /* 0x0000001f02000819 */ /* 0x002fe200000006ff */
[----:B------:R-:W-:Y:S02]  /*3860*/  UIADD3 UR17, UPT, UPT, UR17, 0x1, URZ ;  /* 0x0000000111117890 */ /* 0x000fe4000fffe0ff */
[----:B------:R-:W-:Y:S01]  /*3870*/  UIADD3 UR15, UPT, UPT, UR15, -0x1, URZ ;  /* 0xffffffff0f0f7890 */ /* 0x000fe2000fffe0ff */
[----:B------:R2:W3:Y:S01]  /*3880*/  @P0 SYNCS.PHASECHK.TRANS64.TRYWAIT P2, [UR30], R0 ;  /* 0x00000000ff0005a7 */ /* 0x0004e2000804111e */
[----:B------:R-:W-:Y:S02]  /*3890*/  ULEA UR30, UR46, UR13, 0xa ;  /* 0x0000000d2e1e7291 */ /* 0x000fe4000f8e50ff */
[----:B------:R-:W-:Y:S02]  /*38a0*/  UISETP.NE.AND UP0, UPT, UR17, UR16, UPT ;  /* 0x000000101100728c */ /* 0x000fe4000bf05270 */
[----:B------:R-:W-:Y:S02]  /*38b0*/  UIADD3 UR42, UPT, UPT, UR30, 0x2, URZ ;  /* 0x000000021e2a7890 */ /* 0x000fe4000fffe0ff */
[----:B------:R-:W-:Y:S02]  /*38c0*/  UIADD3 UR38, UPT, UPT, UR30, 0x4, URZ ;  /* 0x000000041e267890 */ /* 0x000fe4000fffe0ff */
[----:B------:R-:W-:Y:S01]  /*38d0*/  UIADD3 UR34, UPT, UPT, UR30, 0x6, URZ ;  /* 0x000000061e227890 */ /* 0x000fe2000fffe0ff */
[----:B------:R-:W-:Y:S01]  /*38e0*/  UMOV UR33, 0x40004040 ;  /* 0x4000404000217882 */ /* 0x000fe20000000000 */
[----:B------:R-:W-:Y:S01]  /*38f0*/  UMOV UR31, 0x40004040 ;  /* 0x40004040001f7882 */ /* 0x000fe20000000000 */
[----:B------:R-:W-:Y:S01]  /*3900*/  UMOV UR45, 0x40004040 ;  /* 0x40004040002d7882 */ /* 0x000fe20000000000 */
[----:B------:R2:W-:Y:S01]  /*3910*/  UTCIMMA.2CTA gdesc[UR30], gdesc[UR32], tmem[UR10], tmem[UR28], idesc[UR29], UP3 ;  /* 0x00ff1c201e0075ea */ /* 0x0005e20009a0010a */
[----:B------:R-:W-:Y:S01]  /*3920*/  UPLOP3.LUT UP3, UPT, UPT, UPT, UPT, 0x80, 0x8 ;  /* 0x000000000008789c */ /* 0x000fe20003f6f070 */
[----:B------:R-:W-:Y:S01]  /*3930*/  UMOV UR43, 0x40004040 ;  /* 0x40004040002b7882 */ /* 0x000fe20000000000 */
[----:B------:R-:W-:Y:S01]  /*3940*/  UMOV UR41, 0x40004040 ;  /* 0x4000404000297882 */ /* 0x000fe20000000000 */
[----:B------:R2:W-:Y:S01]  /*3950*/  UTCIMMA.2CTA gdesc[UR42], gdesc[UR44], tmem[UR10], tmem[UR26], idesc[UR27], UPT ;  /* 0x00ff1a2c2a0075ea */ /* 0x0005e2000ba0010a */
[----:B------:R-:W-:Y:S01]  /*3960*/  UMOV UR39, 0x40004040 ;  /* 0x4000404000277882 */ /* 0x000fe20000000000 */
[----:B------:R-:W-:Y:S01]  /*3970*/  UMOV UR37, 0x40004040 ;  /* 0x4000404000257882 */ /* 0x000fe20000000000 */
[----:B------:R-:W-:Y:S01]  /*3980*/  UMOV UR35, 0x40004040 ;  /* 0x4000404000237882 */ /* 0x000fe20000000000 */
[----:B------:R2:W-:Y:S01]  /*3990*/  UTCIMMA.2CTA gdesc[UR38], gdesc[UR40], tmem[UR10], tmem[UR24], idesc[UR25], UPT ;  /* 0x00ff1828260075ea */ /* 0x0005e2000ba0010a */
[----:B------:R2:W-:Y:S01]  /*39a0*/  UTCIMMA.2CTA gdesc[UR34], gdesc[UR36], tmem[UR10], tmem[UR22], idesc[UR23], UPT ;  /* 0x00ff1624220075ea */ /* 0x0005e2000ba0010a */
[----:B------:R2:W-:Y:S01]  /*39b0*/  UTCBAR.2CTA.MULTICAST [UR8], URZ, UR12 ;  /* 0x000000ff080073e9 */ /* 0x0005e2000820080c */
[----:B------:R-:W-:Y:S01]  /*39c0*/  UMOV UR46, UR18 ;  /* 0x00000012002e7c82 */ /* 0x000fe20008000000 */
[----:B------:R-:W-:Y:S05]  /*39d0*/  BRA.U UP0, `(.L_x_73) ;  /* 0xfffffffd00507547 */ /* 0x000fea000b83ffff */
.L_x_70:
[----:B------:R-:W-:Y:S01]  /*39e0*/  UIADD3 UR9, UPT, UPT, UR9, 0x80, URZ ;  /* 0x0000008009097890 */ /* 0x000fe2000fffe0ff */
[----:B------:R-:W-:-:S08]  /*39f0*/  UMOV UR17, UR16 ;  /* 0x0000001000117c82 */ /* 0x000fd00008000000 */
[----:B------:R4:W-:Y:S01]  /*3a00*/  UTCBAR.2CTA.MULTICAST [UR9], URZ, UR11 ;  /* 0x000000ff090073e9 */ /* 0x0009e2000820080b */
[----:B------:R-:W-:Y:S02]  /*3a10*/  NOP ;  /* 0x0000000000007918 */ /* 0x000fe40000000000 */
.L_x_68:
[----:B------:R-:W-:Y:S01]  /*3a20*/  UIADD3 UR19, UPT, UPT, UR19, 0x1, URZ ;  /* 0x0000000113137890 */ /* 0x000fe2000fffe0ff */
[----:B------:R-:W-:-:S03]  /*3a30*/  ISETP.NE.AND P0, PT, R8, 0x2, PT ;  /* 0x000000020800780c */ /* 0x000fc60003f05270 */
[----:B------:R-:W-:Y:S01]  /*3a40*/  UISETP.NE.AND UP0, UPT, UR19, 0x4, UPT ;  /* 0x000000041300788c */ /* 0x000fe2000bf05270 */
[----:B-12---:R-:W-:Y:S02]  /*3a50*/  SEL R0, RZ, 0x1, P0 ;  /* 0x00000001ff007807 */ /* 0x006fe40000000000 */
[----:B------:R-:W-:Y:S01]  /*3a60*/  SEL R8, R8, RZ, P0 ;  /* 0x000000ff08087207 */ /* 0x000fe20000000000 */
[----:B------:R-:W-:Y:S01]  /*3a70*/  USEL UR8, URZ, 0x1, UP0 ;  /* 0x00000001ff087887 */ /* 0x000fe20008000000 */
[----:B------:R-:W-:Y:S01]  /*3a80*/  LOP3.LUT R3, R3, R0, RZ, 0x3c, !PT ;  /* 0x0000000003037212 */ /* 0x000fe200078e3cff */
[----:B------:R-:W-:-:S04]  /*3a90*/  USEL UR19, UR19, URZ, UP0 ;  /* 0x000000ff13137287 */ /* 0x000fc80008000000 */
[----:B------:R-:W-:Y:S01]  /*3aa0*/  LOP3.LUT R9, R9, UR8, RZ, 0x3c, !PT ;  /* 0x0000000809097c12 */ /* 0x000fe2000f8e3cff */
[----:B------:R-:W-:Y:S07]  /*3ab0*/  @P1 BRA `(.L_x_74) ;  /* 0xfffffff800881947 */ /* 0x000fee000383ffff */
[----:B------:R-:W1:Y:S01]  /*3ac0*/  S2UR UR6, SR_CgaCtaId ;  /* 0x00000000000679c3 */ /* 0x000e620000008800 */
[----:B------:R-:W-:Y:S01]  /*3ad0*/  ELECT P0, URZ, PT ;  /* 0x0000000000ff782f */ /* 0x000fe20003800000 */
[----:B------:R-:W-:Y:S01]  /*3ae0*/  HFMA2 R0, -RZ, RZ, 0, 5.9604644775390625e-08 ;  /* 0x00000001ff007431 */ /* 0x000fe200000001ff */
[----:B------:R-:W-:-:S05]  /*3af0*/  UMOV UR8, 0x40 ;  /* 0x0000004000087882 */ /* 0x000fca0000000000 */
[----:B------:R-:W-:Y:S01]  /*3b00*/  UVIRTCOUNT.DEALLOC.SMPOOL 0x80 ;  /* 0x000000800000784c */ /* 0x000fe20000000000 */
[----:B------:R-:W-:Y:S02]  /*3b10*/  UISETP.NE.AND UP0, UPT, UR5, URZ, UPT ;  /* 0x000000ff0500728c */ /* 0x000fe4000bf05270 */
[----:B-1----:R-:W-:-:S09]  /*3b20*/  ULEA UR6, UR6, UR8, 0x18 ;  /* 0x0000000806067291 */ /* 0x002fd2000f8ec0ff */
[----:B------:R1:W-:Y:S01]  /*3b30*/  @P0 STS.U8 [UR6+0x1c], R0 ;  /* 0x00001c00ff000988 */ /* 0x0003e20008000006 */
[----:B------:R-:W-:Y:S05]  /*3b40*/  BRA.U UP0, `(.L_x_75) ;  /* 0x0000000100a07547 */ /* 0x000fea000b800000 */
[----:B------:R-:W-:Y:S01]  /*3b50*/  UIADD3 UR5, UPT, UPT, UR7, 0xa0, URZ ;  /* 0x000000a007057890 */ /* 0x000fe2000fffe0ff */
[----:B------:R-:W-:-:S03]  /*3b60*/  SHF.L.U32 R3, R9, 0x1f, RZ ;  /* 0x0000001f09037819 */ /* 0x000fc600000006ff */
[----:B------:R-:W-:-:S09]  /*3b70*/  ULEA UR8, UR19, UR5, 0x3 ;  /* 0x0000000513087291 */ /* 0x000fd2000f8e18ff */
[----:B------:R-:W2:Y:S02]  /*3b80*/  SYNCS.PHASECHK.TRANS64.TRYWAIT P0, [UR8], R3 ;  /* 0x00000003ff0075a7 */ /* 0x000ea40008001108 */
[----:B--2---:R-:W-:Y:S05]  /*3b90*/  @!P0 BRA `(.L_x_76) ;  /* 0x0000003c002c8947 */ /* 0x004fea0003800000 */
.L_x_136:
[----:B----4-:R-:W-:-:S04]  /*3ba0*/  UIADD3 UR9, UPT, UPT, UR19, 0x1, URZ ;  /* 0x0000000113097890 */ /* 0x010fc8000fffe0ff */
        /* <DEDUP_REMOVED lines=8> */
.L_x_138:
        /* <DEDUP_REMOVED lines=9> */
.L_x_140:
[----:B------:R-:W-:-:S04]  /*3cc0*/  UIADD3 UR9, UPT, UPT, UR9, 0x1, URZ ;  /* 0x0000000109097890 */ /* 0x000fc8000fffe0ff */
[----:B------:R-:W-:-:S04]  /*3cd0*/  UISETP.NE.AND UP1, UPT, UR9, 0x4, UPT ;  /* 0x000000040900788c */ /* 0x000fc8000bf25270 */
[----:B------:R-:W-:Y:S02]  /*3ce0*/  USEL UR8, URZ, 0x1, UP1 ;  /* 0x00000001ff087887 */ /* 0x000fe40008800000 */
[----:B------:R-:W-:-:S04]  /*3cf0*/  USEL UR9, UR9, URZ, UP1 ;  /* 0x000000ff09097287 */ /* 0x000fc80008800000 */
[----:B------:R-:W-:Y:S01]  /*3d00*/  ULEA UR9, UR9, UR5, 0x3 ;  /* 0x0000000509097291 */ /* 0x000fe2000f8e18ff */
[----:B-1----:R-:W-:-:S04]  /*3d10*/  LOP3.LUT R3, R2, UR8, RZ, 0x3c, !PT ;  /* 0x0000000802037c12 */ /* 0x002fc8000f8e3cff */
[----:B------:R-:W-:Y:S01]  /*3d20*/  SHF.L.U32 R3, R3, 0x1f, RZ ;  /* 0x0000001f03037819 */ /* 0x000fe200000006ff */
[----:B------:R-:W-:-:S04]  /*3d30*/  IMAD.U32 R0, RZ, RZ, UR9 ;  /* 0x00000009ff007e24 */ /* 0x000fc8000f8e00ff */
[----:B------:R1:W2:Y:S03]  /*3d40*/  SYNCS.PHASECHK.TRANS64.TRYWAIT P0, [R0+URZ], R3 ;  /* 0x00000003000075a7 */ /* 0x0002a600080011ff */
[----:B--2---:R-:W-:Y:S05]  /*3d50*/  @!P0 NANOSLEEP.SYNCS 0x989680 ;  /* 0x009896800000895d */ /* 0x004fea0003900000 */
[----:B------:R-:W2:Y:S02]  /*3d60*/  @!P0 SYNCS.PHASECHK.TRANS64 P0, [R0+URZ], R3 ;  /* 0x00000003000085a7 */ /* 0x000ea400080010ff */
[----:B--2---:R-:W-:Y:S05]  /*3d70*/  @P0 BRA `(.L_x_79) ;  /* 0x0000000000200947 */ /* 0x004fea0003800000 */
.L_x_80:
[----:B--2---:R2:W4:Y:S02]  /*3d80*/  SYNCS.PHASECHK.TRANS64.TRYWAIT P0, [R0+URZ], R3 ;  /* 0x00000003000075a7 */ /* 0x00452400080011ff */
[----:B----4-:R-:W-:Y:S05]  /*3d90*/  @!P0 NANOSLEEP.SYNCS 0x989680 ;  /* 0x009896800000895d */ /* 0x010fea0003900000 */
[----:B------:R-:W4:Y:S02]  /*3da0*/  @!P0 SYNCS.PHASECHK.TRANS64 P0, [R0+URZ], R3 ;  /* 0x00000003000085a7 */ /* 0x000f2400080010ff */
[----:B----4-:R-:W-:Y:S05]  /*3db0*/  @!P0 BRA `(.L_x_80) ;  /* 0xfffffffc00f08947 */ /* 0x010fea000383ffff */
[----:B------:R-:W-:Y:S05]  /*3dc0*/  BRA `(.L_x_79) ;  /* 0x00000000000c7947 */ /* 0x000fea0003800000 */
.L_x_75:
[----:B------:R-:W-:-:S04]  /*3dd0*/  UIADD3 UR5, UPT, UPT, UR7, 0xe0, URZ ;  /* 0x000000e007057890 */ /* 0x000fc8000fffe0ff */
[----:B------:R-:W-:-:S09]  /*3de0*/  UPRMT UR5, UR4, 0x654, UR5 ;  /* 0x0000065404057896 */ /* 0x000fd20008000005 */
[----:B------:R-:W-:Y:S03]  /*3df0*/  SYNCS.ARRIVE.TRANS64.RED.A1T0 RZ, [UR5], RZ ;  /* 0x000000ffffff79a7 */ /* 0x000fe60008100405 */
.L_x_79:
[----:B-12---:R-:W-:Y:S01]  /*3e00*/  SHF.L.U32 R3, RZ, 0x1f, RZ ;  /* 0x0000001fff037819 */ /* 0x006fe200000006ff */
[----:B------:R-:W-:Y:S01]  /*3e10*/  UIADD3 UR5, UPT, UPT, UR7, 0xe0, URZ ;  /* 0x000000e007057890 */ /* 0x000fe2000fffe0ff */
[----:B------:R-:W-:Y:S02]  /*3e20*/  PLOP3.LUT P0, PT, PT, PT, UP0, 0x80, 0x8 ;  /* 0x000000000008781c */ /* 0x000fe40003f0f008 */
[----:B------:R-:W1:Y:S02]  /*3e30*/  SYNCS.PHASECHK.TRANS64.TRYWAIT P1, [UR7+0xe0], R3 ;  /* 0x0000e003ff0075a7 */ /* 0x000e640008021107 */
[----:B-1----:R-:W-:Y:S09]  /*3e40*/  @!P1 BRA `(.L_x_81) ;  /* 0x0000003800c89947 */ /* 0x002ff20003800000 */
.L_x_142:
[----:B------:R-:W-:Y:S01]  /*3e50*/  @!UP0 UPRMT UR5, UR4, 0x654, UR5 ;  /* 0x0000065404058896 */ /* 0x000fe20008000005 */
[----:B------:R-:W-:Y:S02]  /*3e60*/  UMOV UR8, 0xffff ;  /* 0x0000ffff00087882 */ /* 0x000fe40000000000 */
[----:B------:R-:W-:-:S06]  /*3e70*/  UMOV UR4, 0x1 ;  /* 0x0000000100047882 */ /* 0x000fcc0000000000 */
[----:B------:R-:W-:Y:S01]  /*3e80*/  @!P0 SYNCS.ARRIVE.TRANS64.RED.A1T0 RZ, [UR5], RZ ;  /* 0x000000ffffff89a7 */ /* 0x000fe20008100405 */
[----:B------:R-:W-:Y:S01]  /*3e90*/  NOP ;  /* 0x0000000000007918 */ /* 0x000fe20000000000 */
[----:B-1----:R-:W1:Y:S01]  /*3ea0*/  LDS R0, [UR6+0x14] ;  /* 0x00001406ff007984 */ /* 0x002e620008000800 */
[----:B------:R-:W-:-:S04]  /*3eb0*/  ULOP3.LUT UR5, UR21, 0xffff, URZ, 0xc0, !UPT ;  /* 0x0000ffff15057892 */ /* 0x000fc8000f8ec0ff */
[----:B------:R-:W-:-:S04]  /*3ec0*/  USHF.R.U32.HI UR5, URZ, 0x5, UR5 ;  /* 0x00000005ff057899 */ /* 0x000fc80008011605 */
[----:B------:R-:W-:Y:S02]  /*3ed0*/  USHF.L.U32 UR8, UR8, UR5, URZ ;  /* 0x0000000508087299 */ /* 0x000fe400080006ff */
[----:B------:R-:W-:-:S04]  /*3ee0*/  USHF.L.U32 UR4, UR4, UR5, URZ ;  /* 0x0000000504047299 */ /* 0x000fc800080006ff */
[----:B-1----:R-:W-:-:S04]  /*3ef0*/  LOP3.LUT R0, R0, UR8, RZ, 0xc0, !PT ;  /* 0x0000000800007c12 */ /* 0x002fc8000f8ec0ff */
[----:B------:R-:W-:-:S13]  /*3f00*/  ISETP.NE.AND P0, PT, R0, UR8, PT ;  /* 0x0000000800007c0c */ /* 0x000fda000bf05270 */
[----:B------:R-:W-:Y:S05]  /*3f10*/  @P0 BRA `(.L_x_82) ;  /* 0x0000000000580947 */ /* 0x000fea0003800000 */
[----:B------:R-:W1:Y:S02]  /*3f20*/  LDS R0, [UR6+0x18] ;  /* 0x00001806ff007984 */ /* 0x000e640008000800 */
[----:B-1----:R-:W-:-:S04]  /*3f30*/  LOP3.LUT R0, R0, UR4, RZ, 0xc0, !PT ;  /* 0x0000000400007c12 */ /* 0x002fc8000f8ec0ff */
[----:B------:R-:W-:-:S13]  /*3f40*/  ISETP.NE.AND P0, PT, R0, UR4, PT ;  /* 0x0000000400007c0c */ /* 0x000fda000bf05270 */
[----:B------:R-:W-:Y:S05]  /*3f50*/  @P0 BRA `(.L_x_83) ;  /* 0x00000000003c0947 */ /* 0x000fea0003800000 */
[----:B------:R-:W1:Y:S01]  /*3f60*/  S2R R2, SR_LANEID ;  /* 0x0000000000027919 */ /* 0x000e620000000000 */
[----:B------:R-:W-:Y:S01]  /*3f70*/  ULOP3.LUT UR8, URZ, UR8, URZ, 0x33, !UPT ;  /* 0x00000008ff087292 */ /* 0x000fe2000f8e33ff */
[----:B------:R-:W-:Y:S01]  /*3f80*/  LOP3.LUT R4, RZ, UR4, RZ, 0x33, !PT ;  /* 0x00000004ff047c12 */ /* 0x000fe2000f8e33ff */
[----:B------:R-:W-:Y:S02]  /*3f90*/  VOTEU.ANY UR7, UPT, PT ;  /* 0x0000000000077886 */ /* 0x000fe400038e0100 */
[----:B------:R-:W-:Y:S01]  /*3fa0*/  UFLO.U32 UR7, UR7 ;  /* 0x00000007000772bd */ /* 0x000fe200080e0000 */
[----:B------:R-:W2:Y:S01]  /*3fb0*/  REDUX UR4, R4 ;  /* 0x00000000040473c4 */ /* 0x000ea20000000000 */
[----:B------:R-:W-:-:S06]  /*3fc0*/  IMAD.U32 R0, RZ, RZ, UR8 ;  /* 0x00000008ff007e24 */ /* 0x000fcc000f8e00ff */
[----:B------:R1:W-:Y:S01]  /*3fd0*/  UTCATOMSWS.AND URZ, UR8 ;  /* 0x0000000800ff79e3 */ /* 0x0003e20008000000 */
[----:B------:R-:W3:Y:S01]  /*3fe0*/  REDUX UR5, R0 ;  /* 0x00000000000573c4 */ /* 0x000ee20000000000 */
[----:B-1----:R-:W-:Y:S01]  /*3ff0*/  ISETP.EQ.U32.AND P0, PT, R2, UR7, PT ;  /* 0x0000000702007c0c */ /* 0x002fe2000bf02070 */
[----:B--2---:R-:W-:Y:S01]  /*4000*/  IMAD.U32 R2, RZ, RZ, UR4 ;  /* 0x00000004ff027e24 */ /* 0x004fe2000f8e00ff */
[----:B---3--:R-:W-:-:S11]  /*4010*/  MOV R3, UR5 ;  /* 0x0000000500037c02 */ /* 0x008fd60008000f00 */
[----:B------:R1:W-:Y:S04]  /*4020*/  @P0 ATOMS.AND RZ, [UR6+0x14], R3 ;  /* 0x00001403ffff098c */ /* 0x0003e8000a800006 */
[----:B------:R1:W-:Y:S01]  /*4030*/  @P0 ATOMS.AND RZ, [UR6+0x18], R2 ;  /* 0x00001802ffff098c */ /* 0x0003e2000a800006 */
[----:B------:R-:W-:Y:S05]  /*4040*/  BRA `(.L_x_84) ;  /* 0x0000000000147947 */ /* 0x000fea0003800000 */
.L_x_83:
[----:B------:R-:W-:Y:S02]  /*4050*/  MOV R2, 0x4070 ;  /* 0x0000407000027802 */ /* 0x000fe40000000f00 */
[----:B---345:R-:W-:Y:S05]  /*4060*/  CALL.REL.NOINC `($__internal_0_$__cuda_sm10x_tcgen05_guardrail_trap_col_being_dealloced_not_returned_by_alloc) ;  /* 0x0000003800dc7944 */ /* 0x038fea0003c00000 */
[----:B------:R-:W-:Y:S05]  /*4070*/  BRA `(.L_x_84) ;  /* 0x0000000000087947 */ /* 0x000fea0003800000 */
.L_x_82:
[----:B------:R-:W-:Y:S02]  /*4080*/  MOV R2, 0x40a0 ;  /* 0x000040a000027802 */ /* 0x000fe40000000f00 */
[----:B---345:R-:W-:Y:S05]  /*4090*/  CALL.REL.NOINC `($__internal_2_$__cuda_sm10x_tcgen05_guardrail_trap_unallocated_columns_being_dealloced) ;  /* 0x0000003800e87944 */ /* 0x038fea0003c00000 */
.L_x_84:
[----:B------:R-:W-:Y:S01]  /*40a0*/  NOP ;  /* 0x0000000000007918 */ /* 0x000fe20000000000 */
[----:B----4-:R-:W-:Y:S05]  /*40b0*/  EXIT ;  /* 0x000000000000794d */ /* 0x010fea0003800000 */
.L_x_55:
[----:B------:R-:W-:-:S09]  /*40c0*/  UISETP.NE.OR UP5, UPT, UR10, 0x3, !UP5 ;  /* 0x000000030a00788c */ /* 0x000fd2000efa5670 */
[----:B------:R-:W-:Y:S05]  /*40d0*/  BRA.U UP5, `(.L_x_85) ;  /* 0x0000000905c87547 */ /* 0x000fea000b800000 */
[----:B------:R-:W1:Y:S01]  /*40e0*/  LDC R0, c[0x0][0xb30] ;  /* 0x0002cc00ff007b82 */ /* 0x000e620000000800 */
[----:B------:R-:W2:Y:S01]  /*40f0*/  LDCU.64 UR8, c[0x0][0x888] ;  /* 0x00011100ff0877ac */ /* 0x000ea20008000a00 */
[----:B------:R-:W-:Y:S01]  /*4100*/  IMAD.MOV.U32 R30, RZ, RZ, 0x1 ;  /* 0x00000001ff1e7424 */ /* 0x000fe200078e00ff */
[----:B------:R-:W-:Y:S01]  /*4110*/  CS2R R28, SRZ ;  /* 0x00000000001c7805 */ /* 0x000fe2000001ff00 */
[----:B------:R-:W-:Y:S01]  /*4120*/  IMAD.MOV.U32 R25, RZ, RZ, 0x2000 ;  /* 0x00002000ff197424 */ /* 0x000fe200078e00ff */
[----:B------:R-:W3:Y:S03]  /*4130*/  LDCU.64 UR4, c[0x0][0x890] ;  /* 0x00011200ff0477ac */ /* 0x000ee60008000a00 */
[----:B------:R-:W4:Y:S01]  /*4140*/  LDC R19, c[0x0][0x370] ;  /* 0x0000dc00ff137b82 */ /* 0x000f220000000800 */
[----:B------:R-:W-:Y:S01]  /*4150*/  UMOV UR6, 0x400 ;  /* 0x0000040000067882 */ /* 0x000fe20000000000 */
[----:B------:R-:W-:-:S02]  /*4160*/  UPLOP3.LUT UP1, UPT, UPT, UPT, UPT, 0x40, 0x4 ;  /* 0x000000000004789c */ /* 0x000fc40003f2e870 */
[----:B------:R-:W-:-:S04]  /*4170*/  ULEA UR6, UR37, UR6, 0x18 ;  /* 0x0000000625067291 */ /* 0x000fc8000f8ec0ff */
[----:B------:R-:W4:Y:S01]  /*4180*/  LDC R2, c[0x0][0xb0c] ;  /* 0x0002c300ff027b82 */ /* 0x000f220000000800 */
[----:B--2---:R-:W-:Y:S02]  /*4190*/  UISETP.NE.U32.AND UP2, UPT, UR8, URZ, UPT ;  /* 0x000000ff0800728c */ /* 0x004fe4000bf45070 */
[----:B------:R-:W-:Y:S02]  /*41a0*/  UIADD3 UR8, UPT, UPT, UR6, 0x40, URZ ;  /* 0x0000004006087890 */ /* 0x000fe4000fffe0ff */
[----:B---3--:R-:W-:-:S03]  /*41b0*/  UISETP.NE.U32.AND UP3, UPT, UR4, URZ, UPT ;  /* 0x000000ff0400728c */ /* 0x008fc6000bf65070 */
[----:B------:R-:W2:Y:S01]  /*41c0*/  LDC R18, c[0x0][0xb20] ;  /* 0x0002c800ff127b82 */ /* 0x000ea20000000800 */
[----:B-1----:R-:W-:Y:S01]  /*41d0*/  ISETP.NE.AND P1, PT, R0, 0x1, PT ;  /* 0x000000010000780c */ /* 0x002fe20003f25270 */
[----:B------:R-:W-:Y:S02]  /*41e0*/  UISETP.NE.AND.EX UP2, UPT, UR9, URZ, UPT, UP2 ;  /* 0x000000ff0900728c */ /* 0x000fe4000bf45320 */
[----:B------:R-:W-:Y:S02]  /*41f0*/  UPRMT UR37, UR37, 0x654, UR8 ;  /* 0x0000065425257896 */ /* 0x000fe40008000008 */
[----:B------:R-:W-:Y:S02]  /*4200*/  UISETP.NE.AND.EX UP3, UPT, UR5, URZ, UPT, UP3 ;  /* 0x000000ff0500728c */ /* 0x000fe4000bf65330 */
[----:B------:R-:W1:Y:S08]  /*4210*/  LDC.64 R32, c[0x0][0x348] ;  /* 0x0000d200ff207b82 */ /* 0x000e700000000a00 */
[----:B------:R-:W3:Y:S08]  /*4220*/  LDC.64 R16, c[0x0][0xb10] ;  /* 0x0002c400ff107b82 */ /* 0x000ef00000000a00 */
[----:B------:R-:W1:Y:S08]  /*4230*/  LDC.64 R6, c[0x0][0xb18] ;  /* 0x0002c600ff067b82 */ /* 0x000e700000000a00 */
[----:B------:R-:W1:Y:S08]  /*4240*/  LDC.64 R4, c[0x0][0xb28] ;  /* 0x0002ca00ff047b82 */ /* 0x000e700000000a00 */
[----:B--2-4-:R-:W1:Y:S02]  /*4250*/  LDC R24, c[0x0][0x374] ;  /* 0x0000dd00ff187b82 */ /* 0x014e640000000800 */
.L_x_93:
[C---:B------:R-:W-:Y:S02]  /*4260*/  LEA R0, R29.reuse, UR6, 0x3 ;  /* 0x000000061d007c11 */ /* 0x040fe4000f8e18ff */
[----:B------:R-:W-:Y:S02]  /*4270*/  SHF.L.U32 R3, R28, 0x1f, RZ ;  /* 0x0000001f1c037819 */ /* 0x000fe400000006ff */
[----:B------:R-:W-:Y:S02]  /*4280*/  LEA R20, R29, UR6, 0x4 ;  /* 0x000000061d147c11 */ /* 0x000fe4000f8e20ff */
[----:B--2---:R-:W2:Y:S02]  /*4290*/  SYNCS.PHASECHK.TRANS64.TRYWAIT P0, [R0+URZ+0x60], R3 ;  /* 0x00006003000075a7 */ /* 0x004ea400080011ff */
[----:B--2---:R-:W-:Y:S05]  /*42a0*/  @!P0 BRA `(.L_x_86) ;  /* 0x0000003400c88947 */ /* 0x004fea0003800000 */
.L_x_143:
[----:B------:R-:W-:Y:S01]  /*42b0*/  ISETP.GE.AND P0, PT, R72, 0x1, PT ;  /* 0x000000014800780c */ /* 0x000fe20003f06270 */
[----:B------:R-:W4:Y:S01]  /*42c0*/  LDS.128 R20, [R20+0xf0] ;  /* 0x0000f00014147984 */ /* 0x000f220000000c00 */
[----:B------:R-:W-:Y:S01]  /*42d0*/  ISETP.NE.U32.AND P4, PT, RZ, UR4, PT ;  /* 0x00000004ff007c0c */ /* 0x000fe2000bf85070 */
[----:B--2---:R-:W-:Y:S01]  /*42e0*/  VIADD R0, R0, 0x70 ;  /* 0x0000007000007836 */ /* 0x004fe20000000000 */
[----:B------:R-:W-:Y:S02]  /*42f0*/  SHF.L.U32 R26, R30, 0x1f, RZ ;  /* 0x0000001f1e1a7819 */ /* 0x000fe400000006ff */
[----:B------:R-:W-:Y:S02]  /*4300*/  ISETP.NE.AND.EX P4, PT, RZ, UR5, PT, P4 ;  /* 0x00000005ff007c0c */ /* 0x000fe4000bf85340 */
[----:B------:R-:W-:Y:S01]  /*4310*/  PRMT R0, RZ, 0x654, R0 ;  /* 0x00000654ff007816 */ /* 0x000fe20000000000 */
[----:B------:R-:W-:Y:S01]  /*4320*/  @!PT LDS RZ, [RZ] ;  /* 0x00000000fffff984 */ /* 0x000fe20000000800 */
[----:B------:R-:W-:Y:S01]  /*4330*/  @!PT LDS RZ, [RZ] ;  /* 0x00000000fffff984 */ /* 0x000fe20000000800 */
[----:B------:R-:W-:Y:S01]  /*4340*/  @!PT LDS RZ, [RZ] ;  /* 0x00000000fffff984 */ /* 0x000fe20000000800 */
[----:B------:R-:W-:Y:S01]  /*4350*/  @!PT LDS RZ, [RZ] ;  /* 0x00000000fffff984 */ /* 0x000fe20000000800 */
[----:B------:R2:W-:Y:S06]  /*4360*/  MEMBAR.ALL.CTA ;  /* 0x0000000000007992 */ /* 0x0005ec0000008000 */
[----:B--2---:R-:W2:Y:S02]  /*4370*/  FENCE.VIEW.ASYNC.S ;  /* 0x00000000000073c6 */ /* 0x004ea40000000000 */
[----:B--2---:R2:W-:Y:S01]  /*4380*/  SYNCS.ARRIVE.TRANS64.RED.A1T0 RZ, [R0+URZ], RZ ;  /* 0x000000ff00ff79a7 */ /* 0x0045e200081004ff */
[----:B----4-:R-:W-:Y:S11]  /*4390*/  LOP3.LUT P3, RZ, R22, 0x1, RZ, 0xc0, !PT ;  /* 0x0000000116ff7812 */ /* 0x010ff6000786c0ff */
[----:B------:R-:W-:Y:S02]  /*43a0*/  @!UPT UIADD3 URZ, UPT, UPT, URZ, URZ, URZ ;  /* 0x000000fffffff290 */ /* 0x000fe4000fffe0ff */
[----:B------:R-:W-:Y:S02]  /*43b0*/  @P3 MOV R13, R20 ;  /* 0x00000014000d3202 */ /* 0x000fe40000000f00 */
[----:B------:R-:W-:Y:S01]  /*43c0*/  @P3 LOP3.LUT R8, R21, 0xffff, RZ, 0xc0, !PT ;  /* 0x0000ffff15083812 */ /* 0x000fe200078ec0ff */
[----:B--2---:R-:W-:Y:S06]  /*43d0*/  @!P0 BRA `(.L_x_87) ;  /* 0x0000000000a48947 */ /* 0x004fec0003800000 */
[----:B-1----:R-:W-:Y:S01]  /*43e0*/  IMAD.HI.U32 R31, R24, R7, RZ ;  /* 0x00000007181f7227 */ /* 0x002fe200078e00ff */
[----:B------:R-:W-:Y:S02]  /*43f0*/  ISETP.NE.AND P0, PT, R6, 0x1, PT ;  /* 0x000000010600780c */ /* 0x000fe40003f05270 */
[----:B------:R-:W-:Y:S01]  /*4400*/  ISETP.NE.AND P2, PT, R72, 0x1, PT ;  /* 0x000000014800780c */ /* 0x000fe20003f45270 */
[----:B---3--:R-:W-:Y:S01]  /*4410*/  IMAD.HI.U32 R34, R19, R16, RZ ;  /* 0x0000001013227227 */ /* 0x008fe200078e00ff */
[----:B------:R-:W-:Y:S02]  /*4420*/  SHF.R.U32.HI R31, RZ, R18, R31 ;  /* 0x00000012ff1f7219 */ /* 0x000fe4000001161f */
[----:B------:R-:W-:Y:S01]  /*4430*/  ISETP.NE.AND P5, PT, R2, 0x1, PT ;  /* 0x000000010200780c */ /* 0x000fe20003fa5270 */
[----:B------:R-:W-:Y:S01]  /*4440*/  IMAD.HI.U32 R36, R13, R16, RZ ;  /* 0x000000100d247227 */ /* 0x000fe200078e00ff */
[----:B------:R-:W-:Y:S02]  /*4450*/  SHF.R.U32.HI R34, RZ, R17, R34 ;  /* 0x00000011ff227219 */ /* 0x000fe40000011622 */
[----:B------:R-:W-:Y:S01]  /*4460*/  SEL R3, R24, R31, !P0 ;  /* 0x0000001f18037207 */ /* 0x000fe20004000000 */
[C---:B------:R-:W-:Y:S01]  /*4470*/  IMAD.HI.U32 R31, R8.reuse, R7, RZ ;  /* 0x00000007081f7227 */ /* 0x040fe200078e00ff */
[----:B------:R-:W-:Y:S02]  /*4480*/  SEL R11, R19, R34, !P5 ;  /* 0x00000022130b7207 */ /* 0x000fe40006800000 */
[----:B------:R-:W-:Y:S01]  /*4490*/  SHF.R.U32.HI R36, RZ, R17, R36 ;  /* 0x00000011ff247219 */ /* 0x000fe20000011624 */
[----:B------:R-:W-:Y:S01]  /*44a0*/  IMAD.HI.U32 R38, R3, R4, RZ ;  /* 0x0000000403267227 */ /* 0x000fe200078e00ff */
[----:B------:R-:W-:Y:S03]  /*44b0*/  SHF.R.U32.HI R31, RZ, R18, R31 ;  /* 0x00000012ff1f7219 */ /* 0x000fe6000001161f */
[----:B------:R-:W-:Y:S01]  /*44c0*/  IMAD.HI.U32 R34, R11, R4, RZ ;  /* 0x000000040b227227 */ /* 0x000fe200078e00ff */
[----:B------:R-:W-:Y:S02]  /*44d0*/  @P2 SHF.R.U32.HI R3, RZ, R5, R38 ;  /* 0x00000005ff032219 */ /* 0x000fe40000011626 */
[----:B------:R-:W-:Y:S02]  /*44e0*/  SEL R9, R8, R31, !P0 ;  /* 0x0000001f08097207 */ /* 0x000fe40004000000 */
[----:B------:R-:W-:Y:S01]  /*44f0*/  @P2 SHF.R.U32.HI R11, RZ, R5, R34 ;  /* 0x00000005ff0b2219 */ /* 0x000fe20000011622 */
[C---:B------:R-:W-:Y:S01]  /*4500*/  IMAD R10, R72.reuse, R3, RZ ;  /* 0x00000003480a7224 */ /* 0x040fe200078e02ff */
[----:B------:R-:W-:Y:S01]  /*4510*/  SEL R3, R13, R36, !P5 ;  /* 0x000000240d037207 */ /* 0x000fe20006800000 */
[C---:B------:R-:W-:Y:S03]  /*4520*/  IMAD.HI.U32 R14, R9.reuse, R4, RZ ;  /* 0x00000004090e7227 */ /* 0x040fe600078e00ff */
[----:B------:R-:W-:Y:S01]  /*4530*/  ISETP.GE.AND P0, PT, R9, R10, PT ;  /* 0x0000000a0900720c */ /* 0x000fe20003f06270 */
[C---:B------:R-:W-:Y:S01]  /*4540*/  IMAD R12, R72.reuse, R11, RZ ;  /* 0x0000000b480c7224 */ /* 0x040fe200078e02ff */
[-C--:B------:R-:W-:Y:S04]  /*4550*/  SHF.R.U32.HI R14, RZ, R5.reuse, R14 ;  /* 0x00000005ff0e7219 */ /* 0x080fe8000001160e */
[----:B------:R-:W-:Y:S02]  /*4560*/  ISETP.GE.OR P0, PT, R3, R12, P0 ;  /* 0x0000000c0300720c */ /* 0x000fe40000706670 */
[----:B------:R-:W-:Y:S05]  /*4570*/  SEL R15, R9, R14, !P2 ;  /* 0x0000000e090f7207 */ /* 0x000fea0005000000 */
[----:B------:R-:W-:Y:S04]  /*4580*/  IMAD.MOV R14, RZ, RZ, -R15 ;  /* 0x000000ffff0e7224 */ /* 0x000fe800078e0a0f */
[----:B------:R-:W-:Y:S02]  /*4590*/  IMAD R14, R72, R14, R9 ;  /* 0x0000000e480e7224 */ /* 0x000fe400078e0209 */
[C---:B------:R-:W-:Y:S05]  /*45a0*/  @!P0 IMAD.HI.U32 R10, R3.reuse, R4, RZ ;  /* 0x00000004030a8227 */ /* 0x040fea00078e00ff */
[----:B------:R-:W-:Y:S04]  /*45b0*/  @!P0 SHF.R.U32.HI R10, RZ, R5, R10 ;  /* 0x00000005ff0a8219 */ /* 0x000fe8000001160a */
[----:B------:R-:W-:Y:S01]  /*45c0*/  @!P0 SEL R0, R3, R10, !P2 ;  /* 0x0000000a03008207 */ /* 0x000fe20005000000 */
[----:B------:R-:W-:Y:S03]  /*45d0*/  IMAD.MOV R10, RZ, RZ, -R3 ;  /* 0x000000ffff0a7224 */ /* 0x000fe600078e0a03 */
[----:B------:R-:W-:Y:S01]  /*45e0*/  @!P0 IADD3 R15, PT, PT, R15, -R0, RZ ;  /* 0x800000000f0f8210 */ /* 0x000fe20007ffe0ff */
[----:B------:R-:W-:Y:S01]  /*45f0*/  @!P0 IMAD R0, R11, R14, R0 ;  /* 0x0000000e0b008224 */ /* 0x000fe200078e0200 */
[----:B------:R-:W-:Y:S01]  /*4600*/  IADD3 R11, PT, PT, -R9, RZ, RZ ;  /* 0x000000ff090b7210 */ /* 0x000fe20007ffe1ff */
[----:B------:R-:W-:Y:S02]  /*4610*/  IMAD R13, R2, R10, R13 ;  /* 0x0000000a020d7224 */ /* 0x000fe400078e020d */
[----:B------:R-:W-:Y:S02]  /*4620*/  @!P0 IMAD R9, R15, R72, R3 ;  /* 0x000000480f098224 */ /* 0x000fe400078e0203 */
[----:B------:R-:W-:Y:S02]  /*4630*/  @!P0 IMAD.MOV.U32 R3, RZ, RZ, R0 ;  /* 0x000000ffff038224 */ /* 0x000fe400078e0000 */
[----:B------:R-:W-:Y:S02]  /*4640*/  IMAD R8, R6, R11, R8 ;  /* 0x0000000b06087224 */ /* 0x000fe400078e0208 */
[----:B------:R-:W-:Y:S02]  /*4650*/  IMAD R13, R3, R2, R13 ;  /* 0x00000002030d7224 */ /* 0x000fe400078e020d */
[----:B------:R-:W-:Y:S02]  /*4660*/  IMAD R8, R9, R6, R8 ;  /* 0x0000000609087224 */ /* 0x000fe400078e0208 */
.L_x_87:
[----:B------:R-:W-:Y:S05]  /*4670*/  BRA.U UP1, `(.L_x_88) ;  /* 0x0000000101107547 */ /* 0x000fea000b800000 */
[----:B------:R-:W-:Y:S04]  /*4680*/  MOV R0, UR7 ;  /* 0x0000000700007c02 */ /* 0x000fe80008000f00 */
[----:B------:R-:W-:Y:S04]  /*4690*/  SHF.L.U32 R3, R0, 0x1f, RZ ;  /* 0x0000001f00037819 */ /* 0x000fe800000006ff */
[----:B------:R-:W2:Y:S02]  /*46a0*/  SYNCS.PHASECHK.TRANS64.TRYWAIT P0, [UR6+0x58], R3 ;  /* 0x00005803ff0075a7 */ /* 0x000ea40008001106 */
[----:B--2---:R-:W-:Y:S05]  /*46b0*/  @!P0 BRA `(.L_x_89) ;  /* 0x0000003000d88947 */ /* 0x004fea0003800000 */
.L_x_88:
[----:B------:R-:W-:Y:S05]  /*46c0*/  BRA.U !UP3, `(.L_x_90) ;  /* 0x000000010b347547 */ /* 0x000fea000b800000 */
[----:B------:R-:W-:Y:S01]  /*46d0*/  UPLOP3.LUT UP0, UPT, UPT, UPT, UP2, 0x80, 0x8 ;  /* 0x000000000008789c */ /* 0x000fe20003f0f020 */
[----:B--2---:R-:W-:Y:S02]  /*46e0*/  HFMA2 R0, -RZ, RZ, 0, 5.9604644775390625e-08 ;  /* 0x00000001ff007431 */ /* 0x004fe400000001ff */
[----:B------:R-:W-:Y:S03]  /*46f0*/  IMAD.MOV.U32 R167, RZ, RZ, 0x1 ;  /* 0x00000001ffa77424 */ /* 0x000fe600078e00ff */
[----:B------:R-:W-:Y:S05]  /*4700*/  PLOP3.LUT P0, PT, PT, PT, UP0, 0x80, 0x8 ;  /* 0x000000000008781c */ /* 0x000fea0003f0f008 */
[----:B------:R-:W2:Y:S01]  /*4710*/  @UP0 LDCU.64 UR10, c[0x0][0x888] ;  /* 0x00011100ff0a07ac */ /* 0x000ea20008000a00 */
[----:B------:R-:W-:Y:S07]  /*4720*/  @UP0 UIMAD UR8, UR36, UR4, URZ ;  /* 0x00000004240802a4 */ /* 0x000fee000f8e02ff */
[----:B------:R-:W-:Y:S01]  /*4730*/  @!P0 PRMT R167, R0, 0x7610, R167 ;  /* 0x0000761000a78816 */ /* 0x000fe200000000a7 */
[----:B--2---:R-:W-:Y:S03]  /*4740*/  @UP0 UIMAD.WIDE UR10, UR8, 0x4, UR10 ;  /* 0x00000004080a08a5 */ /* 0x004fe6000f8e020a */
[----:B------:R-:W2:Y:S03]  /*4750*/  @!UP0 LDCU UR8, c[0x0][0x880] ;  /* 0x00011000ff0887ac */ /* 0x000ea60008000800 */
[----:B------:R-:W-:Y:S01]  /*4760*/  IMAD.U32 R10, RZ, RZ, UR10 ;  /* 0x0000000aff0a7e24 */ /* 0x000fe2000f8e00ff */
[----:B------:R-:W-:Y:S05]  /*4770*/  MOV R11, UR11 ;  /* 0x0000000b000b7c02 */ /* 0x000fea0008000f00 */
[----:B-----5:R4:W5:Y:S02]  /*4780*/  @P0 LDG.E R80, desc[UR40][R10.64] ;  /* 0x000000280a500981 */ /* 0x020964000c1e1900 */
[----:B--2-4-:R-:W-:Y:S07]  /*4790*/  @!P0 IMAD.U32 R80, RZ, RZ, UR8 ;  /* 0x00000008ff508e24 */ /* 0x014fee000f8e00ff */
.L_x_90:
[----:B-----5:R-:W-:Y:S01]  /*47a0*/  @!P4 ISETP.EQ.AND P5, PT, R80, RZ, PT ;  /* 0x000000ff5000c20c */ /* 0x020fe20003fa2270 */
[----:B------:R-:W-:Y:S01]  /*47b0*/  @!UPT UIADD3 URZ, UPT, UPT, URZ, URZ, URZ ;  /* 0x000000fffffff290 */ /* 0x000fe2000fffe0ff */
[----:B------:R-:W-:Y:S11]  /*47c0*/  @!P4 BRA `(.L_x_91) ;  /* 0x000000000014c947 */ /* 0x000ff60003800000 */
[----:B------:R-:W-:Y:S02]  /*47d0*/  LOP3.LUT P0, RZ, R167, 0xff, RZ, 0xc0, !PT ;  /* 0x000000ffa7ff7812 */ /* 0x000fe4000780c0ff */
[----:B------:R-:W-:Y:S04]  /*47e0*/  PLOP3.LUT P5, PT, PT, PT, UP0, 0x80, 0x8 ;  /* 0x000000000008781c */ /* 0x000fe80003faf008 */
[----:B------:R-:W-:Y:S07]  /*47f0*/  PLOP3.LUT P5, PT, P5, PT, PT, 0x8, 0x80 ;  /* 0x000000000080781c */ /* 0x000fee0002fae170 */
[----:B------:R-:W-:Y:S11]  /*4800*/  @P0 ISETP.EQ.AND P5, PT, R80, RZ, PT ;  /* 0x000000ff5000020c */ /* 0x000ff60003fa2270 */
[----:B------:R-:W-:Y:S02]  /*4810*/  @!UPT UIADD3 URZ, UPT, UPT, URZ, URZ, URZ ;  /* 0x000000fffffff290 */ /* 0x000fe4000fffe0ff */
.L_x_91:
[----:B------:R-:W4:Y:S01]  /*4820*/  SYNCS.PHASECHK.TRANS64.TRYWAIT P4, [UR6+0x48], R26 ;  /* 0x0000481aff0075a7 */ /* 0x000f220008081106 */
[----:B------:R-:W-:Y:S01]  /*4830*/  @P3 SHF.R.U32.HI R27, RZ, 0x10, R21 ;  /* 0x00000010ff1b3819 */ /* 0x000fe20000011615 */
[----:B------:R-:W-:Y:S01]  /*4840*/  VIADD R29, R29, 0x1 ;  /* 0x000000011d1d7836 */ /* 0x000fe20000000000 */
[----:B------:R-:W5:Y:S08]  /*4850*/  LDC.64 R14, c[0x0][0xb10] ;  /* 0x0002c400ff0e7b82 */ /* 0x000f700000000a00 */
[----:B------:R-:W1:Y:S08]  /*4860*/  LDC.64 R10, c[0x0][0xb18] ;  /* 0x0002c600ff0a7b82 */ /* 0x000e700000000a00 */
[----:B--2---:R-:W2:Y:S08]  /*4870*/  @!P1 LDC R0, c[0x0][0xb20] ;  /* 0x0002c800ff009b82 */ /* 0x004eb00000000800 */
[----:B------:R-:W3:Y:S01]  /*4880*/  @!P1 LDC R3, c[0x0][0xb0c] ;  /* 0x0002c300ff039b82 */ /* 0x000ee20000000800 */
[----:B-----5:R-:W-:Y:S05]  /*4890*/  @!P1 IMAD.HI.U32 R14, R13, R14, RZ ;  /* 0x0000000e0d0e9227 */ /* 0x020fea00078e00ff */
[----:B------:R-:W-:Y:S01]  /*48a0*/  @!P1 SHF.R.U32.HI R14, RZ, R15, R14 ;  /* 0x0000000fff0e9219 */ /* 0x000fe2000001160e */
[----:B-1----:R-:W-:Y:S01]  /*48b0*/  @!P1 IMAD.HI.U32 R11, R8, R11, RZ ;  /* 0x0000000b080b9227 */ /* 0x002fe200078e00ff */
[----:B------:R-:W-:Y:S04]  /*48c0*/  @!P1 ISETP.NE.AND P0, PT, R10, 0x1, PT ;  /* 0x000000010a00980c */ /* 0x000fe80003f05270 */
[----:B--2---:R-:W-:Y:S02]  /*48d0*/  @!P1 SHF.R.U32.HI R9, RZ, R0, R11 ;  /* 0x00000000ff099219 */ /* 0x004fe4000001160b */
[----:B---3--:R-:W-:Y:S02]  /*48e0*/  @!P1 ISETP.NE.AND P2, PT, R3, 0x1, PT ;  /* 0x000000010300980c */ /* 0x008fe40003f45270 */
[----:B------:R-:W-:Y:S02]  /*48f0*/  @!P1 SEL R9, R8, R9, !P0 ;  /* 0x0000000908099207 */ /* 0x000fe40004000000 */
[----:B------:R-:W-:Y:S02]  /*4900*/  ELECT P0, URZ, PT ;  /* 0x0000000000ff782f */ /* 0x000fe40003800000 */
[----:B------:R-:W-:Y:S05]  /*4910*/  @!P1 SEL R14, R13, R14, !P2 ;  /* 0x0000000e0d0e9207 */ /* 0x000fea0005000000 */
[----:B------:R-:W-:Y:S02]  /*4920*/  @!P1 IMAD.IADD R0, R9, 0x1, -R14 ;  /* 0x0000000109009824 */ /* 0x000fe400078e0a0e */
[----:B------:R-:W-:Y:S02]  /*4930*/  @!P1 IMAD.IADD R9, R14, 0x1, -R9 ;  /* 0x000000010e099824 */ /* 0x000fe400078e0a09 */
[----:B------:R-:W-:Y:S02]  /*4940*/  @!P1 IMAD R13, R0, R3, R13 ;  /* 0x00000003000d9224 */ /* 0x000fe400078e020d */
[----:B------:R-:W-:Y:S01]  /*4950*/  @!P1 IMAD R8, R9, R10, R8 ;  /* 0x0000000a09089224 */ /* 0x000fe200078e0208 */
[----:B----4-:R-:W-:Y:S06]  /*4960*/  @!P4 BRA `(.L_x_92) ;  /* 0x000000300044c947 */ /* 0x010fec0003800000 */
.L_x_146:
[----:B------:R-:W-:Y:S01]  /*4970*/  PLOP3.LUT P5, PT, P5, P0, PT, 0xf2, 0x2f ;  /* 0x00000000002f781c */ /* 0x000fe20002fa1e72 */
[----:B------:R-:W-:Y:S01]  /*4980*/  UMOV UR14, 0x0 ;  /* 0x00000000000e7882 */ /* 0x000fe20000000000 */
[----:B------:R-:W-:Y:S01]  /*4990*/  LOP3.LUT R30, R30, 0x1, RZ, 0x3c, !PT ;  /* 0x000000011e1e7812 */ /* 0x000fe200078e3cff */
[----:B------:R-:W-:Y:S01]  /*49a0*/  UMOV UR15, 0x10000000 ;  /* 0x10000000000f7882 */ /* 0x000fe20000000000 */
[----:B------:R-:W-:Y:S01]  /*49b0*/  UMOV UR12, UR36 ;  /* 0x00000024000c7c82 */ /* 0x000fe20008000000 */
[----:B------:R-:W-:Y:S08]  /*49c0*/  @P3 R2UR UR36, R27 ;  /* 0x000000001b2432ca */ /* 0x000ff000000e0000 */
[----:B-1----:R-:W-:Y:S01]  /*49d0*/  @!P5 IADD3 R3, P0, PT, R32, 0x580, RZ ;  /* 0x000005802003d810 */ /* 0x002fe20007f1e0ff */
[----:B------:R-:W-:Y:S01]  /*49e0*/  @!P5 IMAD.SHL.U32 R166, R166, 0x40, RZ ;  /* 0x00000040a6a6d824 */ /* 0x000fe200078e00ff */
[----:B------:R-:W-:Y:S01]  /*49f0*/  VOTEU.ALL UP1, P5 ;  /* 0x0000000000ff7886 */ /* 0x000fe20002820000 */
[----:B------:R-:W-:Y:S01]  /*4a00*/  @!P5 IMAD.SHL.U32 R165, R165, 0x80, RZ ;  /* 0x00000080a5a5d824 */ /* 0x000fe200078e00ff */
[----:B------:R-:W-:Y:S01]  /*4a10*/  @!P5 R2UR UR9, R3 ;  /* 0x000000000309d2ca */ /* 0x000fe200000e0000 */
[----:B------:R-:W-:Y:S01]  /*4a20*/  @!P5 IMAD.X R0, RZ, RZ, R33, P0 ;  /* 0x000000ffff00d224 */ /* 0x000fe200000e0621 */
[----:B------:R-:W-:Y:S01]  /*4a30*/  @!P5 R2UR UR10, R166 ;  /* 0x00000000a60ad2ca */ /* 0x000fe200000e0000 */
[----:B------:R-:W-:Y:S01]  /*4a40*/  IMAD.IADD R166, R8, 0x1, R145 ;  /* 0x0000000108a67824 */ /* 0x000fe200078e0291 */
[----:B------:R-:W-:Y:S01]  /*4a50*/  @!P5 R2UR UR11, R165 ;  /* 0x00000000a50bd2ca */ /* 0x000fe200000e0000 */
[----:B------:R-:W-:Y:S01]  /*4a60*/  IMAD.IADD R165, R13, 0x1, R164 ;  /* 0x000000010da57824 */ /* 0x000fe200078e02a4 */
[----:B------:R-:W-:Y:S02]  /*4a70*/  @!P5 R2UR UR8, R0 ;  /* 0x000000000008d2ca */ /* 0x000fe400000e0000 */
[C---:B------:R-:W-:Y:S04]  /*4a80*/  ISETP.NE.AND P0, PT, R29.reuse, 0x2, PT ;  /* 0x000000021d00780c */ /* 0x040fe80003f05270 */
[----:B------:R-:W-:Y:S01]  /*4a90*/  SEL R3, RZ, 0x1, P0 ;  /* 0x00000001ff037807 */ /* 0x000fe20000000000 */
[----:B------:R-:W-:Y:S01]  /*4aa0*/  IMAD.U32 R10, RZ, RZ, UR9 ;  /* 0x00000009ff0a7e24 */ /* 0x000fe2000f8e00ff */
[----:B------:R-:W-:Y:S01]  /*4ab0*/  @!UP1 UIADD3 UR9, UPT, UPT, UR6, 0x40, URZ ;  /* 0x0000004006099890 */ /* 0x000fe2000fffe0ff */
[----:B------:R-:W-:Y:S02]  /*4ac0*/  SEL R29, R29, RZ, P0 ;  /* 0x000000ff1d1d7207 */ /* 0x000fe40000000000 */
[----:B------:R-:W-:Y:S02]  /*4ad0*/  LOP3.LUT R28, R28, R3, RZ, 0x3c, !PT ;  /* 0x000000031c1c7212 */ /* 0x000fe400078e3cff */
[----:B------:R-:W-:Y:S01]  /*4ae0*/  IMAD.U32 R11, RZ, RZ, UR8 ;  /* 0x00000008ff0b7e24 */ /* 0x000fe2000f8e00ff */
[----:B------:R-:W-:Y:S01]  /*4af0*/  @!P5 R2UR UR16, R10 ;  /* 0x000000000a10d2ca */ /* 0x000fe200000e0000 */
[----:B------:R-:W-:Y:S01]  /*4b00*/  @!UP1 UIADD3 UR8, UPT, UPT, UR6, 0x200, URZ ;  /* 0x0000020006089890 */ /* 0x000fe2000fffe0ff */
[----:B------:R-:W-:Y:S02]  /*4b10*/  VOTEU.ALL UP1, P5 ;  /* 0x0000000000ff7886 */ /* 0x000fe40002820000 */
[----:B------:R-:W-:Y:S11]  /*4b20*/  @!P5 R2UR UR17, R11 ;  /* 0x000000000b11d2ca */ /* 0x000ff600000e0000 */
[----:B------:R-:W-:Y:S02]  /*4b30*/  @!UPT UIADD3 URZ, UPT, UPT, URZ, URZ, URZ ;  /* 0x000000fffffff290 */ /* 0x000fe4000fffe0ff */
[----:B------:R2:W-:Y:S01]  /*4b40*/  @!UP1 UTMALDG.3D [UR8], [UR16], desc[UR14] ;  /* 0x00000e08100095b4 */ /* 0x0005e20008011000 */
[----:B------:R2:W-:Y:S01]  /*4b50*/  @!P5 SYNCS.ARRIVE.TRANS64.RED.A0TR RZ, [UR6+0x40], R25 ;  /* 0x00004019ffffd9a7 */ /* 0x0005e20008300406 */
[----:B------:R-:W-:Y:S01]  /*4b60*/  UPLOP3.LUT UP1, UPT, UPT, UPT, UPT, 0x80, 0x8 ;  /* 0x000000000008789c */ /* 0x000fe20003f2f070 */
[----:B------:R-:W-:Y:S01]  /*4b70*/  SYNCS.ARRIVE.TRANS64.RED.A1T0 RZ, [UR37], RZ ;  /* 0x000000ffffff79a7 */ /* 0x000fe20008100425 */
[----:B------:R-:W-:Y:S09]  /*4b80*/  @P3 BRA `(.L_x_93) ;  /* 0xfffffff400b43947 */ /* 0x000ff2000383ffff */
[----:B------:R-:W-:Y:S07]  /*4b90*/  MOV R0, UR6 ;  /* 0x0000000600007c02 */ /* 0x000fee0008000f00 */
.L_x_94:
[----:B-1----:R-:W-:-:S04]  /*4ba0*/  SHF.L.U32 R3, R30, 0x1f, RZ ;  /* 0x0000001f1e037819 */ /* 0x002fc800000006ff */
[----:B------:R1:W3:Y:S03]  /*4bb0*/  SYNCS.PHASECHK.TRANS64.TRYWAIT P0, [R0+URZ+0x48], R3 ;  /* 0x00004803000075a7 */ /* 0x0002e600080011ff */
[----:B---3--:R-:W-:Y:S05]  /*4bc0*/  @!P0 NANOSLEEP.SYNCS 0x989680 ;  /* 0x009896800000895d */ /* 0x008fea0003900000 */
[----:B------:R-:W3:Y:S02]  /*4bd0*/  @!P0 SYNCS.PHASECHK.TRANS64 P0, [R0+URZ+0x48], R3 ;  /* 0x00004803000085a7 */ /* 0x000ee400080010ff */
[----:B--23--:R-:W-:Y:S05]  /*4be0*/  @P0 EXIT ;  /* 0x000000000000094d */ /* 0x00cfea0003800000 */
[----:B------:R-:W-:Y:S05]  /*4bf0*/  BRA `(.L_x_94) ;  /* 0xfffffffc00e87947 */ /* 0x000fea000383ffff */
.L_x_85:
[----:B------:R-:W-:-:S06]  /*4c00*/  UISETP.GE.AND UP1, UPT, UR10, 0x4, UPT ;  /* 0x000000040a00788c */ /* 0x000fcc000bf26270 */
[----:B------:R-:W-:-:S13]  /*4c10*/  PLOP3.LUT P0, PT, PT, PT, UP1, 0x80, 0x8 ;  /* 0x000000000008781c */ /* 0x000fda0003f0f018 */
[----:B------:R-:W-:Y:S05]  /*4c20*/  @!P0 EXIT ;  /* 0x000000000000894d */ /* 0x000fea0003800000 */
[----:B------:R-:W-:Y:S01]  /*4c30*/  BAR.SYNC.DEFER_BLOCKING 0x6, 0xa0 ;  /* 0x0182800000007b1d */ /* 0x000fe20000010000 */
[C---:B------:R-:W-:Y:S01]  /*4c40*/  IMAD.SHL.U32 R179, R175.reuse, 0x40, RZ ;  /* 0x00000040afb37824 */ /* 0x040fe200078e00ff */
[C---:B------:R-:W-:Y:S01]  /*4c50*/  R2P PR, R175.reuse, 0x6 ;  /* 0x00000006af007804 */ /* 0x040fe20000000000 */
[C---:B------:R-:W-:Y:S01]  /*4c60*/  IMAD.SHL.U32 R2, R175.reuse, 0x8, RZ ;  /* 0x00000008af027824 */ /* 0x040fe200078e00ff */
[----:B------:R-:W-:Y:S01]  /*4c70*/  SHF.L.U32 R79, R175, 0x10, RZ ;  /* 0x00000010af4f7819 */ /* 0x000fe200000006ff */
[----:B------:R-:W-:Y:S01]  /*4c80*/  IMAD.MOV.U32 R178, RZ, RZ, 0x10 ;  /* 0x00000010ffb27424 */ /* 0x000fe200078e00ff */
[----:B------:R-:W-:Y:S01]  /*4c90*/  UMOV UR43, 0x400 ;  /* 0x00000400002b7882 */ /* 0x000fe20000000000 */
[----:B------:R-:W-:Y:S01]  /*4ca0*/  LOP3.LUT R3, R179, 0x180, RZ, 0xc0, !PT ;  /* 0x00000180b3037812 */ /* 0x000fe200078ec0ff */
[----:B------:R-:W-:Y:S01]  /*4cb0*/  ULEA UR43, UR37, UR43, 0x18 ;  /* 0x0000002b252b7291 */ /* 0x000fe2000f8ec0ff */
[----:B------:R-:W1:Y:S01]  /*4cc0*/  LDC R173, c[0x0][0x370] ;  /* 0x0000dc00ffad7b82 */ /* 0x000e620000000800 */
[----:B------:R-:W-:Y:S01]  /*4cd0*/  SEL R178, R178, 0xfffffff0, !P1 ;  /* 0xfffffff0b2b27807 */ /* 0x000fe20004800000 */
[----:B------:R-:W-:Y:S01]  /*4ce0*/  HFMA2 R188, -RZ, RZ, 0, 0 ;  /* 0x00000000ffbc7431 */ /* 0x000fe200000001ff */
[----:B------:R-:W-:Y:S01]  /*4cf0*/  LOP3.LUT R2, R3, 0x30, R2, 0xf8, !PT ;  /* 0x0000003003027812 */ /* 0x000fe200078ef802 */
[----:B------:R-:W-:Y:S01]  /*4d00*/  UIADD3 UR4, UPT, UPT, UR43, 0x2200, URZ ;  /* 0x000022002b047890 */ /* 0x000fe2000fffe0ff */
[----:B------:R-:W-:Y:S01]  /*4d10*/  LOP3.LUT R79, R79, 0x600000, RZ, 0xc0, !PT ;  /* 0x006000004f4f7812 */ /* 0x000fe200078ec0ff */
[----:B------:R-:W-:Y:S01]  /*4d20*/  IMAD.MOV.U32 R76, RZ, RZ, RZ ;  /* 0x000000ffff4c7224 */ /* 0x000fe200078e00ff */
[----:B------:R-:W-:Y:S01]  /*4d30*/  LOP3.LUT R179, R2, 0x1e40, R179, 0xf8, !PT ;  /* 0x00001e4002b37812 */ /* 0x000fe200078ef8b3 */
[----:B------:R-:W2:Y:S01]  /*4d40*/  LDC R74, c[0x0][0xb0c] ;  /* 0x0002c300ff4a7b82 */ /* 0x000ea20000000800 */
[----:B------:R-:W-:Y:S01]  /*4d50*/  IMAD.MOV.U32 R2, RZ, RZ, 0x20 ;  /* 0x00000020ff027424 */ /* 0x000fe200078e00ff */
[----:B------:R-:W-:Y:S01]  /*4d60*/  CS2R R182, SRZ ;  /* 0x0000000000b67805 */ /* 0x000fe2000001ff00 */
[----:B------:R-:W-:Y:S01]  /*4d70*/  IMAD.MOV.U32 R184, RZ, RZ, RZ ;  /* 0x000000ffffb87224 */ /* 0x000fe200078e00ff */
[----:B------:R-:W3:Y:S01]  /*4d80*/  LDCU.64 UR46, c[0x0][0x348] ;  /* 0x00006900ff2e77ac */ /* 0x000ee20008000a00 */
[----:B------:R-:W-:Y:S01]  /*4d90*/  VIADD R3, R179, UR43 ;  /* 0x0000002bb3037c36 */ /* 0x000fe20008000000 */
[----:B------:R-:W-:Y:S01]  /*4da0*/  SEL R2, R2, 0xffffffe0, !P2 ;  /* 0xffffffe002027807 */ /* 0x000fe20005000000 */
[----:B------:R-:W4:Y:S01]  /*4db0*/  LDS R0, [UR43+0x110] ;  /* 0x0001102bff007984 */ /* 0x000f220008000800 */
[----:B------:R-:W1:Y:S01]  /*4dc0*/  LDC R172, c[0x0][0xb20] ;  /* 0x0002c800ffac7b82 */ /* 0x000e620000000800 */
[----:B------:R-:W-:Y:S01]  /*4dd0*/  IMAD.U32 R185, RZ, RZ, UR4 ;  /* 0x00000004ffb97e24 */ /* 0x000fe2000f8e00ff */
[----:B------:R-:W-:Y:S01]  /*4de0*/  SHF.R.U32.HI R5, RZ, 0x4, R2 ;  /* 0x00000004ff057819 */ /* 0x000fe20000011602 */
[--C-:B------:R-:W-:Y:S01]  /*4df0*/  IMAD.IADD R177, R2, 0x1, R3.reuse ;  /* 0x0000000102b17824 */ /* 0x100fe200078e0203 */
[----:B------:R-:W1:Y:S02]  /*4e00*/  LDCU.64 UR38, c[0x0][0x888] ;  /* 0x00011100ff2677ac */ /* 0x000e640008000a00 */
[C---:B------:R-:W-:Y:S01]  /*4e10*/  LEA.HI R176, R178.reuse, R5, RZ, 0x1c ;  /* 0x00000005b2b07211 */ /* 0x040fe200078fe0ff */
[----:B------:R-:W-:Y:S01]  /*4e20*/  IMAD.IADD R178, R178, 0x1, R3 ;  /* 0x00000001b2b27824 */ /* 0x000fe200078e0203 */
[----:B------:R-:W1:Y:S01]  /*4e30*/  LDC R73, c[0x0][0xb30] ;  /* 0x0002cc00ff497b82 */ /* 0x000e620000000800 */
[----:B------:R-:W-:Y:S01]  /*4e40*/  UIADD3 UR42, UPT, UPT, UR43, 0x200, URZ ;  /* 0x000002002b2a7890 */ /* 0x000fe2000fffe0ff */
[----:B------:R-:W-:-:S06]  /*4e50*/  LEA R176, R176, R3, 0x4 ;  /* 0x00000003b0b07211 */ /* 0x000fcc00078e20ff */
[----:B------:R-:W1:Y:S08]  /*4e60*/  LDC.64 R158, c[0x0][0xb10] ;  /* 0x0002c400ff9e7b82 */ /* 0x000e700000000a00 */
[----:B------:R-:W1:Y:S08]  /*4e70*/  LDC.64 R70, c[0x0][0xb18] ;  /* 0x0002c600ff467b82 */ /* 0x000e700000000a00 */
[----:B------:R-:W1:Y:S01]  /*4e80*/  LDC.64 R154, c[0x0][0x888] ;  /* 0x00022200ff9a7b82 */ /* 0x000e620000000a00 */
[----:B----4-:R-:W-:-:S07]  /*4e90*/  IMAD.IADD R79, R0, 0x1, R79 ;  /* 0x00000001004f7824 */ /* 0x010fce00078e024f */
[----:B------:R-:W4:Y:S08]  /*4ea0*/  LDC.64 R68, c[0x0][0xb28] ;  /* 0x0002ca00ff447b82 */ /* 0x000f300000000a00 */
[----:B------:R-:W1:Y:S08]  /*4eb0*/  LDC.64 R156, c[0x0][0x890] ;  /* 0x00022400ff9c7b82 */ /* 0x000e700000000a00 */
[----:B------:R-:W1:Y:S08]  /*4ec0*/  LDC.64 R152, c[0x0][0x8b0] ;  /* 0x00022c00ff987b82 */ /* 0x000e700000000a00 */
[----:B------:R-:W1:Y:S08]  /*4ed0*/  LDC.64 R146, c[0x0][0x8a8] ;  /* 0x00022a00ff927b82 */ /* 0x000e700000000a00 */
[----:B--23--:R-:W1:Y:S02]  /*4ee0*/  LDC R174, c[0x0][0x374] ;  /* 0x0000dd00ffae7b82 */ /* 0x00ce640000000800 */
.L_x_112:
[C---:B------:R-:W-:Y:S02]  /*4ef0*/  LEA R0, R188.reuse, UR43, 0x3 ;  /* 0x0000002bbc007c11 */ /* 0x040fe4000f8e18ff */
[----:B------:R-:W-:Y:S02]  /*4f00*/  SHF.L.U32 R3, R183, 0x1f, RZ ;  /* 0x0000001fb7037819 */ /* 0x000fe400000006ff */
[----:B------:R-:W-:Y:S02]  /*4f10*/  LEA R16, R188, UR43, 0x4 ;  /* 0x0000002bbc107c11 */ /* 0x000fe4000f8e20ff */
[----:B--2---:R-:W2:Y:S02]  /*4f20*/  SYNCS.PHASECHK.TRANS64.TRYWAIT P0, [R0+URZ+0x60], R3 ;  /* 0x00006003000075a7 */ /* 0x004ea400080011ff */
[----:B--23--:R-:W-:Y:S05]  /*4f30*/  @!P0 BRA `(.L_x_95) ;  /* 0x0000002800e88947 */ /* 0x00cfea0003800000 */
.L_x_147:
[----:B------:R-:W3:Y:S01]  /*4f40*/  LDC.64 R12, c[0x0][0xb10] ;  /* 0x0002c400ff0c7b82 */ /* 0x000ee20000000a00 */
[----:B------:R-:W4:Y:S01]  /*4f50*/  LDS.128 R16, [R16+0xf0] ;  /* 0x0000f00010107984 */ /* 0x000f220000000c00 */
[----:B-1----:R-:W-:Y:S01]  /*4f60*/  ISETP.NE.AND P1, PT, R73, 0x1, PT ;  /* 0x000000014900780c */ /* 0x002fe20003f25270 */
[----:B--2---:R-:W-:Y:S01]  /*4f70*/  VIADD R0, R0, 0x70 ;  /* 0x0000007000007836 */ /* 0x004fe20000000000 */
[----:B------:R-:W-:Y:S04]  /*4f80*/  ISETP.GE.AND P0, PT, R72, 0x1, PT ;  /* 0x000000014800780c */ /* 0x000fe80003f06270 */
[----:B------:R-:W1:Y:S01]  /*4f90*/  LDC.64 R10, c[0x0][0xb18] ;  /* 0x0002c600ff0a7b82 */ /* 0x000e620000000a00 */
[----:B------:R-:W-:Y:S01]  /*4fa0*/  PRMT R0, RZ, 0x654, R0 ;  /* 0x00000654ff007816 */ /* 0x000fe20000000000 */
[----:B------:R-:W-:Y:S01]  /*4fb0*/  @!PT LDS RZ, [RZ] ;  /* 0x00000000fffff984 */ /* 0x000fe20000000800 */
[----:B------:R-:W-:Y:S01]  /*4fc0*/  @!PT LDS RZ, [RZ] ;  /* 0x00000000fffff984 */ /* 0x000fe20000000800 */
[----:B------:R-:W-:Y:S01]  /*4fd0*/  @!PT LDS RZ, [RZ] ;  /* 0x00000000fffff984 */ /* 0x000fe20000000800 */
[----:B------:R-:W-:Y:S01]  /*4fe0*/  @!PT LDS RZ, [RZ] ;  /* 0x00000000fffff984 */ /* 0x000fe20000000800 */
[----:B------:R2:W-:Y:S06]  /*4ff0*/  MEMBAR.ALL.CTA ;  /* 0x0000000000007992 */ /* 0x0005ec0000008000 */
[----:B--2---:R-:W2:Y:S01]  /*5000*/  FENCE.VIEW.ASYNC.S ;  /* 0x00000000000073c6 */ /* 0x004ea20000000000 */
[----:B------:R-:W1:Y:S08]  /*5010*/  @!P1 LDC R14, c[0x0][0xb20] ;  /* 0x0002c800ff0e9b82 */ /* 0x000e700000000800 */
[----:B------:R-:W1:Y:S01]  /*5020*/  @!P1 LDC R9, c[0x0][0xb0c] ;  /* 0x0002c300ff099b82 */ /* 0x000e620000000800 */
[----:B--2---:R2:W-:Y:S01]  /*5030*/  SYNCS.ARRIVE.TRANS64.RED.A1T0 RZ, [R0+URZ], RZ ;  /* 0x000000ff00ff79a7 */ /* 0x0045e200081004ff */
[----:B----4-:R-:W-:Y:S04]  /*5040*/  LOP3.LUT P4, RZ, R18, 0x1, RZ, 0xc0, !PT ;  /* 0x0000000112ff7812 */ /* 0x010fe8000788c0ff */
[----:B------:R-:W-:Y:S09]  /*5050*/  P2R R186, PR, RZ, 0x10 ;  /* 0x00000010ffba7803 */ /* 0x000ff20000000000 */
[----:B------:R-:W-:Y:S02]  /*5060*/  @P4 MOV R77, R16 ;  /* 0x00000010004d4202 */ /* 0x000fe40000000f00 */
[----:B------:R-:W-:Y:S01]  /*5070*/  @P4 LOP3.LUT R75, R17, 0xffff, RZ, 0xc0, !PT ;  /* 0x0000ffff114b4812 */ /* 0x000fe200078ec0ff */
[----:B--23--:R-:W-:Y:S06]  /*5080*/  @!P0 BRA `(.L_x_96) ;  /* 0x0000000000a48947 */ /* 0x00cfec0003800000 */
[----:B------:R-:W-:Y:S01]  /*5090*/  IMAD.HI.U32 R21, R174, R71, RZ ;  /* 0x00000047ae157227 */ /* 0x000fe200078e00ff */
[----:B------:R-:W-:Y:S02]  /*50a0*/  ISETP.NE.AND P0, PT, R70, 0x1, PT ;  /* 0x000000014600780c */ /* 0x000fe40003f05270 */
[----:B------:R-:W-:Y:S01]  /*50b0*/  ISETP.NE.AND P2, PT, R72, 0x1, PT ;  /* 0x000000014800780c */ /* 0x000fe20003f45270 */
[----:B------:R-:W-:Y:S01]  /*50c0*/  IMAD.HI.U32 R20, R173, R158, RZ ;  /* 0x0000009ead147227 */ /* 0x000fe200078e00ff */
[----:B------:R-:W-:Y:S02]  /*50d0*/  SHF.R.U32.HI R21, RZ, R172, R21 ;  /* 0x000000acff157219 */ /* 0x000fe40000011615 */
[----:B------:R-:W-:Y:S01]  /*50e0*/  ISETP.NE.AND P3, PT, R74, 0x1, PT ;  /* 0x000000014a00780c */ /* 0x000fe20003f65270 */
[----:B------:R-:W-:Y:S01]  /*50f0*/  IMAD.HI.U32 R24, R77, R158, RZ ;  /* 0x0000009e4d187227 */ /* 0x000fe200078e00ff */
[----:B------:R-:W-:Y:S02]  /*5100*/  SHF.R.U32.HI R20, RZ, R159, R20 ;  /* 0x0000009fff147219 */ /* 0x000fe40000011614 */
[----:B------:R-:W-:Y:S01]  /*5110*/  SEL R3, R174, R21, !P0 ;  /* 0x00000015ae037207 */ /* 0x000fe20004000000 */
[----:B------:R-:W-:Y:S01]  /*5120*/  IMAD.HI.U32 R21, R75, R71, RZ ;  /* 0x000000474b157227 */ /* 0x000fe200078e00ff */
[----:B------:R-:W-:Y:S02]  /*5130*/  SEL R7, R173, R20, !P3 ;  /* 0x00000014ad077207 */ /* 0x000fe40005800000 */
[----:B------:R-:W-:Y:S01]  /*5140*/  SHF.R.U32.HI R24, RZ, R159, R24 ;  /* 0x0000009fff187219 */ /* 0x000fe20000011618 */
[-C--:B------:R-:W-:Y:S04]  /*5150*/  IMAD.HI.U32 R20, R3, R68.reuse, RZ ;  /* 0x0000004403147227 */ /* 0x080fe800078e00ff */
[----:B------:R-:W-:Y:S01]  /*5160*/  IMAD.HI.U32 R22, R7, R68, RZ ;  /* 0x0000004407167227 */ /* 0x000fe200078e00ff */
[-C--:B------:R-:W-:Y:S02]  /*5170*/  @P2 SHF.R.U32.HI R3, RZ, R69.reuse, R20 ;  /* 0x00000045ff032219 */ /* 0x080fe40000011614 */
[----:B------:R-:W-:Y:S02]  /*5180*/  SHF.R.U32.HI R20, RZ, R172, R21 ;  /* 0x000000acff147219 */ /* 0x000fe40000011615 */
[----:B------:R-:W-:Y:S01]  /*5190*/  @P2 SHF.R.U32.HI R7, RZ, R69, R22 ;  /* 0x00000045ff072219 */ /* 0x000fe20000011616 */
[C---:B------:R-:W-:Y:S01]  /*51a0*/  IMAD R2, R72.reuse, R3, RZ ;  /* 0x0000000348027224 */ /* 0x040fe200078e02ff */
[----:B------:R-:W-:Y:S02]  /*51b0*/  SEL R5, R75, R20, !P0 ;  /* 0x000000144b057207 */ /* 0x000fe40004000000 */
[----:B------:R-:W-:Y:S01]  /*51c0*/  SEL R3, R77, R24, !P3 ;  /* 0x000000184d037207 */ /* 0x000fe20005800000 */
[----:B------:R-:W-:Y:S01]  /*51d0*/  IMAD R4, R72, R7, RZ ;  /* 0x0000000748047224 */ /* 0x000fe200078e02ff */
[C---:B------:R-:W-:Y:S01]  /*51e0*/  ISETP.GE.AND P0, PT, R5.reuse, R2, PT ;  /* 0x000000020500720c */ /* 0x040fe20003f06270 */
[----:B------:R-:W-:Y:S03]  /*51f0*/  IMAD.HI.U32 R6, R5, R68, RZ ;  /* 0x0000004405067227 */ /* 0x000fe600078e00ff */
[----:B------:R-:W-:Y:S01]  /*5200*/  ISETP.GE.OR P0, PT, R3, R4, P0 ;  /* 0x000000040300720c */ /* 0x000fe20000706670 */
[----:B------:R-:W-:Y:S01]  /*5210*/  IMAD.MOV R4, RZ, RZ, -R3 ;  /* 0x000000ffff047224 */ /* 0x000fe200078e0a03 */
[-C--:B------:R-:W-:Y:S03]  /*5220*/  SHF.R.U32.HI R6, RZ, R69.reuse, R6 ;  /* 0x00000045ff067219 */ /* 0x080fe60000011606 */
[----:B------:R-:W-:Y:S01]  /*5230*/  IMAD R77, R74, R4, R77 ;  /* 0x000000044a4d7224 */ /* 0x000fe200078e024d */
[----:B------:R-:W-:Y:S05]  /*5240*/  SEL R15, R5, R6, !P2 ;  /* 0x00000006050f7207 */ /* 0x000fea0005000000 */
[----:B------:R-:W-:Y:S02]  /*5250*/  IMAD.MOV R6, RZ, RZ, -R15 ;  /* 0x000000ffff067224 */ /* 0x000fe400078e0a0f */
[C---:B------:R-:W-:Y:S04]  /*5260*/  @!P0 IMAD.HI.U32 R2, R3.reuse, R68, RZ ;  /* 0x0000004403028227 */ /* 0x040fe800078e00ff */
[----:B------:R-:W-:Y:S01]  /*5270*/  IMAD R6, R72, R6, R5 ;  /* 0x0000000648067224 */ /* 0x000fe200078e0205 */
[----:B------:R-:W-:Y:S04]  /*5280*/  @!P0 SHF.R.U32.HI R2, RZ, R69, R2 ;  /* 0x00000045ff028219 */ /* 0x000fe80000011602 */
[----:B------:R-:W-:Y:S02]  /*5290*/  @!P0 SEL R0, R3, R2, !P2 ;  /* 0x0000000203008207 */ /* 0x000fe40005000000 */
[----:B------:R-:W-:Y:S02]  /*52a0*/  IADD3 R2, PT, PT, -R5, RZ, RZ ;  /* 0x000000ff05027210 */ /* 0x000fe40007ffe1ff */
[----:B------:R-:W-:Y:S01]  /*52b0*/  @!P0 IADD3 R8, PT, PT, R15, -R0, RZ ;  /* 0x800000000f088210 */ /* 0x000fe20007ffe0ff */
[----:B------:R-:W-:Y:S02]  /*52c0*/  @!P0 IMAD R0, R7, R6, R0 ;  /* 0x0000000607008224 */ /* 0x000fe400078e0200 */
[----:B------:R-:W-:Y:S02]  /*52d0*/  IMAD R75, R70, R2, R75 ;  /* 0x00000002464b7224 */ /* 0x000fe400078e024b */
[----:B------:R-:W-:Y:S02]  /*52e0*/  @!P0 IMAD R5, R8, R72, R3 ;  /* 0x0000004808058224 */ /* 0x000fe400078e0203 */
[----:B------:R-:W-:Y:S04]  /*52f0*/  @!P0 IMAD.MOV.U32 R3, RZ, RZ, R0 ;  /* 0x000000ffff038224 */ /* 0x000fe800078e0000 */
[----:B------:R-:W-:Y:S02]  /*5300*/  IMAD R77, R3, R74, R77 ;  /* 0x0000004a034d7224 */ /* 0x000fe400078e024d */
[----:B------:R-:W-:Y:S07]  /*5310*/  IMAD R75, R5, R70, R75 ;  /* 0x00000046054b7224 */ /* 0x000fee00078e024b */
.L_x_96:
[----:B------:R-:W-:Y:S01]  /*5320*/  @!P1 IMAD.HI.U32 R0, R77, R12, RZ ;  /* 0x0000000c4d009227 */ /* 0x000fe200078e00ff */
[----:B-1----:R-:W-:Y:S01]  /*5330*/  @!P1 ISETP.NE.AND P0, PT, R10, 0x1, PT ;  /* 0x000000010a00980c */ /* 0x002fe20003f05270 */
[----:B------:R-:W-:Y:S01]  /*5340*/  ULOP3.LUT UP0, URZ, UR42, 0x1b0, URZ, 0xc0, !UPT ;  /* 0x000001b02aff7892 */ /* 0x000fe2000f80c0ff */
[----:B------:R-:W-:Y:S01]  /*5350*/  @!P1 ISETP.NE.AND P2, PT, R9, 0x1, PT ;  /* 0x000000010900980c */ /* 0x000fe20003f45270 */
[----:B------:R-:W-:Y:S01]  /*5360*/  @!P1 IMAD.HI.U32 R3, R75, R11, RZ ;  /* 0x0000000b4b039227 */ /* 0x000fe200078e00ff */
[----:B------:R-:W-:Y:S02]  /*5370*/  @!P1 SHF.R.U32.HI R0, RZ, R13, R0 ;  /* 0x0000000dff009219 */ /* 0x000fe40000011600 */
[----:B------:R-:W-:Y:S01]  /*5380*/  @P4 SHF.R.U32.HI R181, RZ, 0x10, R17 ;  /* 0x00000010ffb54819 */ /* 0x000fe20000011611 */
[----:B------:R-:W-:Y:S01]  /*5390*/  VIADD R188, R188, 0x1 ;  /* 0x00000001bcbc7836 */ /* 0x000fe20000000000 */
[----:B------:R-:W-:Y:S02]  /*53a0*/  @!P1 SHF.R.U32.HI R2, RZ, R14, R3 ;  /* 0x0000000eff029219 */ /* 0x000fe40000011603 */
[----:B------:R-:W-:Y:S02]  /*53b0*/  @!P1 SEL R3, R77, R0, !P2 ;  /* 0x000000004d039207 */ /* 0x000fe40005000000 */
[----:B------:R-:W-:Y:S05]  /*53c0*/  @!P1 SEL R2, R75, R2, !P0 ;  /* 0x000000024b029207 */ /* 0x000fea0004000000 */
[----:B------:R-:W-:Y:S02]  /*53d0*/  @!P1 IMAD.IADD R0, R2, 0x1, -R3 ;  /* 0x0000000102009824 */ /* 0x000fe400078e0a03 */
[----:B------:R-:W-:Y:S02]  /*53e0*/  @!P1 IMAD.IADD R2, R3, 0x1, -R2 ;  /* 0x0000000103029824 */ /* 0x000fe400078e0a02 */
[----:B------:R-:W-:Y:S02]  /*53f0*/  @!P1 IMAD R77, R0, R9, R77 ;  /* 0x00000009004d9224 */ /* 0x000fe400078e024d */
[----:B------:R-:W-:Y:S01]  /*5400*/  @!P1 IMAD R75, R2, R10, R75 ;  /* 0x0000000a024b9224 */ /* 0x000fe200078e024b */
[----:B------:R-:W-:Y:S06]  /*5410*/  BRA.U !UP0, `(.L_x_97) ;  /* 0x0000000108407547 */ /* 0x000fec000b800000 */
[----:B------:R-:W1:Y:S01]  /*5420*/  LDCU.64 UR8, c[0x4][0x80] ;  /* 0x01001000ff0877ac */ /* 0x000e620008000a00 */
[----:B------:R-:W-:Y:S01]  /*5430*/  MOV R3, 0x0 ;  /* 0x0000000000037802 */ /* 0x000fe20000000f00 */
[----:B------:R-:W-:Y:S02]  /*5440*/  HFMA2 R12, -RZ, RZ, 0, 5.9604644775390625e-08 ;  /* 0x00000001ff0c7431 */ /* 0x000fe400000001ff */
[----:B------:R-:W-:Y:S02]  /*5450*/  IMAD.MOV.U32 R8, RZ, RZ, 0x70 ;  /* 0x00000070ff087424 */ /* 0x000fe400078e00ff */
[----:B------:R-:W-:Y:S01]  /*5460*/  IMAD.MOV.U32 R13, RZ, RZ, RZ ;  /* 0x000000ffff0d7224 */ /* 0x000fe200078e00ff */
[----:B------:R-:W2:Y:S01]  /*5470*/  LDCU.64 UR6, c[0x4][0x88] ;  /* 0x01001100ff0677ac */ /* 0x000ea20008000a00 */
[----:B------:R-:W3:Y:S01]  /*5480*/  LDC.64 R2, c[0x4][R3] ;  /* 0x0100000003027b82 */ /* 0x000ee20000000a00 */
[----:B------:R-:W4:Y:S01]  /*5490*/  LDCU.64 UR4, c[0x4][0x8] ;  /* 0x01000100ff0477ac */ /* 0x000f220008000a00 */
[----:B-1----:R-:W-:Y:S01]  /*54a0*/  MOV R5, UR9 ;  /* 0x0000000900057c02 */ /* 0x002fe20008000f00 */
[----:B------:R-:W-:Y:S01]  /*54b0*/  IMAD.U32 R4, RZ, RZ, UR8 ;  /* 0x00000008ff047e24 */ /* 0x000fe2000f8e00ff */
[----:B--2---:R-:W-:Y:S01]  /*54c0*/  MOV R7, UR7 ;  /* 0x0000000700077c02 */ /* 0x004fe20008000f00 */
[----:B------:R-:W-:Y:S01]  /*54d0*/  IMAD.U32 R6, RZ, RZ, UR6 ;  /* 0x00000006ff067e24 */ /* 0x000fe2000f8e00ff */
[----:B----4-:R-:W-:Y:S01]  /*54e0*/  MOV R11, UR5 ;  /* 0x00000005000b7c02 */ /* 0x010fe20008000f00 */
[----:B------:R-:W-:Y:S02]  /*54f0*/  IMAD.U32 R10, RZ, RZ, UR4 ;  /* 0x00000004ff0a7e24 */ /* 0x000fe4000f8e00ff */
[----:B------:R-:W-:Y:S07]  /*5500*/  LEPC R20, `(.L_x_97) ;  /* 0x000000001014794e */ /* 0x000fee0000000000 */
[----:B---3-5:R-:W-:Y:S05]  /*5510*/  CALL.ABS.NOINC R2 ;  /* 0x0000000002007343 */ /* 0x028fea0003c00000 */
.L_x_97:
[----:B------:R-:W-:Y:S01]  /*5520*/  LOP3.LUT P0, RZ, R185, 0x1b0, RZ, 0xc0, !PT ;  /* 0x000001b0b9ff7812 */ /* 0x000fe2000780c0ff */
[----:B------:R-:W-:Y:S11]  /*5530*/  BSSY.RECONVERGENT B6, `(.L_x_98) ;  /* 0x0000013000067945 */ /* 0x000ff60003800200 */
[----:B------:R-:W-:Y:S01]  /*5540*/  @!UPT UIADD3 URZ, UPT, UPT, URZ, URZ, URZ ;  /* 0x000000fffffff290 */ /* 0x000fe2000fffe0ff */
[----:B------:R-:W-:Y:S05]  /*5550*/  @!P0 BRA `(.L_x_99) ;  /* 0x0000000000408947 */ /* 0x000fea0003800000 */
        /* <DEDUP_REMOVED lines=16> */
.L_x_99:
[----:B------:R-:W-:Y:S05]  /*5660*/  BSYNC.RECONVERGENT B6 ;  /* 0x0000000000067941 */ /* 0x000fea0003800200 */
.L_x_98:
[----:B------:R-:W-:Y:S01]  /*5670*/  ISETP.NE.U32.AND P3, PT, R156, RZ, PT ;  /* 0x000000ff9c00720c */ /* 0x000fe20003f65070 */
[----:B------:R-:W-:Y:S01]  /*5680*/  UISETP.NE.AND UP1, UPT, UR44, URZ, UPT ;  /* 0x000000ff2c00728c */ /* 0x000fe2000bf25270 */
[----:B------:R-:W-:Y:S02]  /*5690*/  ISETP.NE.U32.AND P4, PT, R152, RZ, PT ;  /* 0x000000ff9800720c */ /* 0x000fe40003f85070 */
[----:B------:R-:W-:Y:S02]  /*56a0*/  ISETP.NE.AND.EX P3, PT, R157, RZ, PT, P3 ;  /* 0x000000ff9d00720c */ /* 0x000fe40003f65330 */
[----:B------:R-:W-:Y:S02]  /*56b0*/  PLOP3.LUT P1, PT, PT, PT, PT, 0x8, 0x80 ;  /* 0x000000000080781c */ /* 0x000fe40003f2e170 */
[----:B------:R-:W-:Y:S02]  /*56c0*/  PLOP3.LUT P0, PT, PT, PT, UP1, 0x80, 0x8 ;  /* 0x000000000008781c */ /* 0x000fe40003f0f018 */
[----:B------:R-:W-:Y:S02]  /*56d0*/  ISETP.NE.AND.EX P4, PT, R153, RZ, PT, P4 ;  /* 0x000000ff9900720c */ /* 0x000fe40003f85340 */
[----:B------:R-:W1:Y:S09]  /*56e0*/  @UP1 LDCU.64 UR4, c[0x0][0x888] ;  /* 0x00011100ff0417ac */ /* 0x000e720008000a00 */
[----:B------:R-:W-:Y:S01]  /*56f0*/  @P0 PLOP3.LUT P1, PT, P3, PT, PT, 0x80, 0x8 ;  /* 0x000000000008081c */ /* 0x000fe20001f2f070 */
[----:B-1----:R-:W-:Y:S04]  /*5700*/  @UP1 UISETP.NE.U32.AND UP0, UPT, UR4, URZ, UPT ;  /* 0x000000ff0400128c */ /* 0x002fe8000bf05070 */
[----:B------:R-:W-:Y:S04]  /*5710*/  @UP1 UISETP.NE.AND.EX UP0, UPT, UR5, URZ, UPT, UP0 ;  /* 0x000000ff0500128c */ /* 0x000fe8000bf05300 */
[----:B------:R-:W-:Y:S01]  /*5720*/  @UP1 USEL UR4, URZ, 0xffffffff, UP0 ;  /* 0xffffffffff041887 */ /* 0x000fe20008000000 */
[----:B------:R-:W-:Y:S11]  /*5730*/  @!P3 BRA `(.L_x_100) ;  /* 0x00000000002cb947 */ /* 0x000ff60003800000 */
[----:B------:R-:W-:Y:S01]  /*5740*/  ISETP.NE.U32.AND P2, PT, R154, RZ, PT ;  /* 0x000000ff9a00720c */ /* 0x000fe20003f45070 */
[----:B------:R-:W-:Y:S03]  /*5750*/  IMAD.MOV.U32 R167, RZ, RZ, 0x1 ;  /* 0x00000001ffa77424 */ /* 0x000fe600078e00ff */
[----:B------:R-:W-:Y:S11]  /*5760*/  ISETP.NE.AND.EX P2, PT, R155, RZ, PT, P2 ;  /* 0x000000ff9b00720c */ /* 0x000ff60003f45320 */
[----:B------:R-:W-:Y:S02]  /*5770*/  @!UPT UIADD3 URZ, UPT, UPT, URZ, URZ, URZ ;  /* 0x000000fffffff290 */ /* 0x000fe4000fffe0ff */
[----:B------:R-:W1:Y:S01]  /*5780*/  @P2 LDC.64 R2, c[0x0][0x888] ;  /* 0x00022200ff022b82 */ /* 0x000e620000000a00 */
[----:B------:R-:W-:Y:S04]  /*5790*/  @P2 IMAD R0, R156, UR36, RZ ;  /* 0x000000249c002c24 */ /* 0x000fe8000f8e02ff */
[----:B-1----:R-:W-:Y:S04]  /*57a0*/  @P2 IMAD.WIDE R2, R0, 0x4, R2 ;  /* 0x0000000400022825 */ /* 0x002fe800078e0202 */
[----:B------:R-:W-:Y:S01]  /*57b0*/  HFMA2 R0, -RZ, RZ, 0, 5.9604644775390625e-08 ;  /* 0x00000001ff007431 */ /* 0x000fe200000001ff */
[----:B-----5:R1:W5:Y:S04]  /*57c0*/  @P2 LDG.E R80, desc[UR40][R2.64] ;  /* 0x0000002802502981 */ /* 0x020368000c1e1900 */
[----:B------:R-:W-:Y:S01]  /*57d0*/  @!P2 PRMT R167, R0, 0x7610, R167 ;  /* 0x0000761000a7a816 */ /* 0x000fe200000000a7 */
[----:B-1----:R-:W2:Y:S06]  /*57e0*/  @!P2 LDC R80, c[0x0][0x880] ;  /* 0x00022000ff50ab82 */ /* 0x002eac0000000800 */
.L_x_100:
[----:B------:R-:W-:Y:S05]  /*57f0*/  @!P4 BRA `(.L_x_101) ;  /* 0x000000000020c947 */ /* 0x000fea0003800000 */
[----:B------:R-:W-:Y:S04]  /*5800*/  ISETP.NE.U32.AND P2, PT, R146, RZ, PT ;  /* 0x000000ff9200720c */ /* 0x000fe80003f45070 */
[----:B------:R-:W-:Y:S11]  /*5810*/  ISETP.NE.AND.EX P2, PT, R147, RZ, PT, P2 ;  /* 0x000000ff9300720c */ /* 0x000ff60003f45320 */
[----:B------:R-:W-:Y:S02]  /*5820*/  @!UPT UIADD3 URZ, UPT, UPT, URZ, URZ, URZ ;  /* 0x000000fffffff290 */ /* 0x000fe4000fffe0ff */
[----:B------:R-:W1:Y:S01]  /*5830*/  @P2 LDC.64 R2, c[0x0][0x8a8] ;  /* 0x00022a00ff022b82 */ /* 0x000e620000000a00 */
[----:B------:R-:W-:Y:S04]  /*5840*/  @P2 IMAD R0, R152, UR36, RZ ;  /* 0x0000002498002c24 */ /* 0x000fe8000f8e02ff */
[----:B-1----:R-:W-:Y:S05]  /*5850*/  @P2 IMAD.WIDE R2, R0, 0x4, R2 ;  /* 0x0000000400022825 */ /* 0x002fea00078e0202 */
[----:B-----5:R1:W5:Y:S02]  /*5860*/  @P2 LDG.E R78, desc[UR40][R2.64] ;  /* 0x00000028024e2981 */ /* 0x020364000c1e1900 */
[----:B-1----:R-:W3:Y:S02]  /*5870*/  @!P2 LDC R78, c[0x0][0x8a0] ;  /* 0x00022800ff4eab82 */ /* 0x002ee40000000800 */
.L_x_101:
[----:B--2--5:R-:W-:Y:S01]  /*5880*/  @P0 ISETP.NE.AND P4, PT, R80, RZ, PT ;  /* 0x000000ff5000020c */ /* 0x024fe20003f85270 */
[----:B------:R-:W-:Y:S01]  /*5890*/  IMAD.U32 R0, RZ, RZ, UR4 ;  /* 0x00000004ff007e24 */ /* 0x000fe2000f8e00ff */
[----:B------:R-:W-:Y:S01]  /*58a0*/  @P0 LOP3.LUT P2, RZ, R167, 0xff, RZ, 0xc0, !PT ;  /* 0x000000ffa7ff0812 */ /* 0x000fe2000784c0ff */
[----:B------:R-:W-:Y:S01]  /*58b0*/  BSSY B1, `(.L_x_102) ;  /* 0x000003d000017945 */ /* 0x000fe20003800000 */
[----:B------:R-:W-:Y:S01]  /*58c0*/  @P0 SEL R3, RZ, 0xffffffff, P4 ;  /* 0xffffffffff030807 */ /* 0x000fe20002000000 */
[C---:B------:R-:W-:Y:S01]  /*58d0*/  IMAD R64, R76.reuse, 0x40, R79 ;  /* 0x000000404c407824 */ /* 0x040fe200078e024f */
[----:B------:R-:W-:Y:S02]  /*58e0*/  LEA R187, R76, UR43, 0x3 ;  /* 0x0000002b4cbb7c11 */ /* 0x000fe4000f8e18ff */
[----:B------:R-:W-:Y:S02]  /*58f0*/  CS2R R98, SRZ ;  /* 0x0000000000627805 */ /* 0x000fe4000001ff00 */
[----:B------:R-:W-:Y:S02]  /*5900*/  @P1 SEL R3, R0, R3, !P2 ;  /* 0x0000000300031207 */ /* 0x000fe40005000000 */
[----:B------:R-:W-:Y:S02]  /*5910*/  CS2R R96, SRZ ;  /* 0x0000000000607805 */ /* 0x000fe4000001ff00 */
[----:B------:R-:W-:Y:S02]  /*5920*/  SHF.L.U32 R2, R184, 0x1f, RZ ;  /* 0x0000001fb8027819 */ /* 0x000fe400000006ff */
[----:B------:R-:W-:Y:S02]  /*5930*/  CS2R R94, SRZ ;  /* 0x00000000005e7805 */ /* 0x000fe4000001ff00 */
[----:B------:R-:W-:Y:S02]  /*5940*/  @P0 LOP3.LUT R3, R3, 0x1, RZ, 0xc0, !PT ;  /* 0x0000000103030812 */ /* 0x000fe400078ec0ff */
[----:B------:R-:W-:Y:S02]  /*5950*/  CS2R R92, SRZ ;  /* 0x00000000005c7805 */ /* 0x000fe4000001ff00 */
[----:B------:R-:W-:Y:S02]  /*5960*/  PLOP3.LUT P5, PT, PT, PT, PT, 0x8, 0x80 ;  /* 0x000000000080781c */ /* 0x000fe40003fae170 */
[----:B------:R-:W-:Y:S02]  /*5970*/  CS2R R90, SRZ ;  /* 0x00000000005a7805 */ /* 0x000fe4000001ff00 */
[----:B------:R-:W-:Y:S02]  /*5980*/  ISETP.NE.U32.OR P1, PT, R3, 0x1, !P0 ;  /* 0x000000010300780c */ /* 0x000fe40004725470 */
[----:B------:R-:W-:Y:S02]  /*5990*/  CS2R R88, SRZ ;  /* 0x0000000000587805 */ /* 0x000fe4000001ff00 */
[----:B------:R-:W-:Y:S02]  /*59a0*/  CS2R R86, SRZ ;  /* 0x0000000000567805 */ /* 0x000fe4000001ff00 */
[----:B------:R-:W-:Y:S07]  /*59b0*/  CS2R R84, SRZ ;  /* 0x0000000000547805 */ /* 0x000fee000001ff00 */
[----:B------:R-:W-:Y:S04]  /*59c0*/  @P1 SHF.L.U32 R4, R182, 0x1f, RZ ;  /* 0x0000001fb6041819 */ /* 0x000fe800000006ff */
[----:B------:R-:W1:Y:S01]  /*59d0*/  @P1 SYNCS.PHASECHK.TRANS64.TRYWAIT P0, [UR43+0x40], R4 ;  /* 0x00004004ff0015a7 */ /* 0x000e62000800112b */
[----:B------:R2:W4:Y:S01]  /*59e0*/  SYNCS.PHASECHK.TRANS64.TRYWAIT P4, [R187+URZ+0x80], R2 ;  /* 0x00008002bb0075a7 */ /* 0x00052200080811ff */
[----:B-1----:R-:W-:Y:S01]  /*59f0*/  @P1 PLOP3.LUT P5, PT, P0, PT, PT, 0x8, 0x80 ;  /* 0x000000000080181c */ /* 0x002fe200007ae170 */
[----:B------:R-:W-:Y:S01]  /*5a00*/  @!UPT UIADD3 URZ, UPT, UPT, URZ, URZ, URZ ;  /* 0x000000fffffff290 */ /* 0x000fe2000fffe0ff */
[----:B--2-4-:R-:W-:Y:S11]  /*5a10*/  @!P1 BRA `(.L_x_103) ;  /* 0x0000000000989947 */ /* 0x014ff60003800000 */
[----:B------:R-:W-:Y:S01]  /*5a20*/  ISETP.NE.U32.AND P0, PT, RZ, UR38, PT ;  /* 0x00000026ff007c0c */ /* 0x000fe2000bf05070 */
[----:B------:R-:W-:Y:S01]  /*5a30*/  BSSY B0, `(.L_x_104) ;  /* 0x0000016000007945 */ /* 0x000fe20003800000 */
[----:B------:R-:W-:Y:S02]  /*5a40*/  ISETP.NE.AND P2, PT, R80, RZ, PT ;  /* 0x000000ff5000720c */ /* 0x000fe40003f45270 */
[----:B------:R-:W-:Y:S02]  /*5a50*/  CS2R R86, SRZ ;  /* 0x0000000000567805 */ /* 0x000fe4000001ff00 */
[----:B------:R-:W-:Y:S02]  /*5a60*/  ISETP.NE.AND.EX P0, PT, RZ, UR39, PT, P0 ;  /* 0x00000027ff007c0c */ /* 0x000fe4000bf05300 */
[----:B------:R-:W-:Y:S02]  /*5a70*/  CS2R R84, SRZ ;  /* 0x0000000000547805 */ /* 0x000fe4000001ff00 */
[----:B------:R-:W-:Y:S02]  /*5a80*/  LOP3.LUT P1, RZ, R167, 0xff, RZ, 0xc0, !PT ;  /* 0x000000ffa7ff7812 */ /* 0x000fe4000782c0ff */
[----:B------:R-:W-:Y:S02]  /*5a90*/  CS2R R90, SRZ ;  /* 0x00000000005a7805 */ /* 0x000fe4000001ff00 */
[----:B------:R-:W-:Y:S02]  /*5aa0*/  SEL R0, RZ, 0xffffffff, P2 ;  /* 0xffffffffff007807 */ /* 0x000fe40001000000 */
[----:B------:R-:W-:Y:S02]  /*5ab0*/  CS2R R88, SRZ ;  /* 0x0000000000587805 */ /* 0x000fe4000001ff00 */
[----:B------:R-:W-:Y:S02]  /*5ac0*/  SEL R3, RZ, 0xffffffff, P0 ;  /* 0xffffffffff037807 */ /* 0x000fe40000000000 */
[----:B------:R-:W-:Y:S02]  /*5ad0*/  CS2R R94, SRZ ;  /* 0x00000000005e7805 */ /* 0x000fe4000001ff00 */
[----:B------:R-:W-:Y:S02]  /*5ae0*/  CS2R R92, SRZ ;  /* 0x00000000005c7805 */ /* 0x000fe4000001ff00 */
[----:B------:R-:W-:Y:S02]  /*5af0*/  CS2R R98, SRZ ;  /* 0x0000000000627805 */ /* 0x000fe4000001ff00 */
[----:B------:R-:W-:Y:S02]  /*5b00*/  @P3 SEL R0, R3, R0, !P1 ;  /* 0x0000000003003207 */ /* 0x000fe40004800000 */
[----:B------:R-:W-:Y:S02]  /*5b10*/  CS2R R96, SRZ ;  /* 0x0000000000607805 */ /* 0x000fe4000001ff00 */
[----:B------:R-:W-:Y:S04]  /*5b20*/  LOP3.LUT R0, R0, 0x1, RZ, 0xc0, !PT ;  /* 0x0000000100007812 */ /* 0x000fe800078ec0ff */
[----:B------:R-:W-:Y:S01]  /*5b30*/  ISETP.NE.U32.AND P0, PT, R0, 0x1, PT ;  /* 0x000000010000780c */ /* 0x000fe20003f05070 */
[----:B------:R-:W-:Y:S01]  /*5b40*/  @!UPT UIADD3 URZ, UPT, UPT, URZ, URZ, URZ ;  /* 0x000000fffffff290 */ /* 0x000fe2000fffe0ff */
[----:B------:R-:W-:Y:S11]  /*5b50*/  @!P5 BRA `(.L_x_105) ;  /* 0x00000000000cd947 */ /* 0x000ff60003800000 */
[----:B------:R-:W-:Y:S04]  /*5b60*/  SHF.L.U32 R3, R182, 0x1f, RZ ;  /* 0x0000001fb6037819 */ /* 0x000fe800000006ff */
[----:B------:R-:W1:Y:S02]  /*5b70*/  SYNCS.PHASECHK.TRANS64.TRYWAIT P1, [UR43+0x40], R3 ;  /* 0x00004003ff0075a7 */ /* 0x000e64000802112b */
[----:B-1----:R-:W-:Y:S05]  /*5b80*/  @!P1 BRA `(.L_x_106) ;  /* 0x0000001c00e89947 */ /* 0x002fea0003800000 */
.L_x_105:
[----:B------:R-:W-:Y:S05]  /*5b90*/  BSYNC B0 ;  /* 0x0000000000007941 */ /* 0x000fea0003800000 */
.L_x_104:
[----:B------:R2:W4:Y:S01]  /*5ba0*/  @P0 LDS.128 R84, [R179+UR43+0x200] ;  /* 0x0002002bb3540984 */ /* 0x0005220008000c00 */
[----:B------:R-:W-:Y:S01]  /*5bb0*/  UIADD3 UR4, UPT, UPT, UR43, 0x48, URZ ;  /* 0x000000482b047890 */ /* 0x000fe2000fffe0ff */
[----:B------:R-:W-:Y:S02]  /*5bc0*/  LOP3.LUT R182, R182, 0x1, RZ, 0x3c, !PT ;  /* 0x00000001b6b67812 */ /* 0x000fe400078e3cff */
[----:B------:R2:W1:Y:S01]  /*5bd0*/  @P0 LDS.128 R88, [R178+0x200] ;  /* 0x00020000b2580984 */ /* 0x0004620000000c00 */
[----:B------:R-:W-:Y:S03]  /*5be0*/  UPRMT UR4, UR37, 0x654, UR4 ;  /* 0x0000065425047896 */ /* 0x000fe60008000004 */
[----:B------:R2:W1:Y:S04]  /*5bf0*/  @P0 LDS.128 R92, [R177+0x200] ;  /* 0x00020000b15c0984 */ /* 0x0004680000000c00 */
[----:B------:R2:W1:Y:S01]  /*5c00*/  @P0 LDS.128 R96, [R176+0x200] ;  /* 0x00020000b0600984 */ /* 0x0004620000000c00 */
[----:B------:R-:W-:Y:S01]  /*5c10*/  @!PT LDS RZ, [RZ] ;  /* 0x00000000fffff984 */ /* 0x000fe20000000800 */
[----:B------:R-:W-:Y:S01]  /*5c20*/  @!PT LDS RZ, [RZ] ;  /* 0x00000000fffff984 */ /* 0x000fe20000000800 */
[----:B------:R-:W-:Y:S01]  /*5c30*/  @!PT LDS RZ, [RZ] ;  /* 0x00000000fffff984 */ /* 0x000fe20000000800 */
[----:B------:R-:W-:Y:S01]  /*5c40*/  @!PT LDS RZ, [RZ] ;  /* 0x00000000fffff984 */ /* 0x000fe20000000800 */
[----:B------:R5:W-:Y:S06]  /*5c50*/  MEMBAR.ALL.CTA ;  /* 0x0000000000007992 */ /* 0x000bec0000008000 */
[----:B-----5:R-:W5:Y:S02]  /*5c60*/  FENCE.VIEW.ASYNC.S ;  /* 0x00000000000073c6 */ /* 0x020f640000000000 */
[----:B-----5:R-:W-:Y:S01]  /*5c70*/  SYNCS.ARRIVE.TRANS64.RED.A1T0 RZ, [UR4], RZ ;  /* 0x000000ffffff79a7 */ /* 0x020fe20008100404 */
.L_x_103:
[----:B------:R-:W-:Y:S05]  /*5c80*/  BSYNC B1 ;  /* 0x0000000000017941 */ /* 0x000fea0003800000 */
.L_x_102:
[----:B-1----:R-:W-:Y:S04]  /*5c90*/  SHF.R.U32.HI R3, RZ, 0x15, R64 ;  /* 0x00000015ff037819 */ /* 0x002fe80000011640 */
[----:B------:R-:W-:Y:S01]  /*5ca0*/  LOP3.LUT P0, RZ, R3, 0x3, R180, 0x48, !PT ;  /* 0x0000000303ff7812 */ /* 0x000fe200078048b4 */
[----:B------:R-:W-:Y:S01]  /*5cb0*/  @!UPT UIADD3 URZ, UPT, UPT, URZ, URZ, URZ ;  /* 0x000000fffffff290 */ /* 0x000fe2000fffe0ff */
[----:B------:R-:W-:Y:S11]  /*5cc0*/  @P4 BRA `(.L_x_107) ;  /* 0x0000000000084947 */ /* 0x000ff60003800000 */
[----:B------:R-:W1:Y:S02]  /*5cd0*/  SYNCS.PHASECHK.TRANS64.TRYWAIT P1, [R187+URZ+0x80], R2 ;  /* 0x00008002bb0075a7 */ /* 0x000e6400080211ff */
[----:B-1----:R-:W-:Y:S05]  /*5ce0*/  @!P1 BRA `(.L_x_108) ;  /* 0x0000001c00a89947 */ /* 0x002fea0003800000 */
.L_x_107:
[----:B------:R-:W-:Y:S05]  /*5cf0*/  @!P0 BRA `(.L_x_109) ;  /* 0x0000000000408947 */ /* 0x000fea0003800000 */
[----:B------:R-:W1:Y:S01]  /*5d00*/  LDCU.64 UR8, c[0x4][0x70] ;  /* 0x01000e00ff0877ac */ /* 0x000e620008000a00 */
[----:B------:R-:W-:Y:S01]  /*5d10*/  MOV R3, 0x0 ;  /* 0x0000000000037802 */ /* 0x000fe20000000f00 */
[----:B------:R-:W-:Y:S02]  /*5d20*/  HFMA2 R12, -RZ, RZ, 0, 5.9604644775390625e-08 ;  /* 0x00000001ff0c7431 */ /* 0x000fe400000001ff */
[----:B------:R-:W-:Y:S02]  /*5d30*/  IMAD.MOV.U32 R8, RZ, RZ, 0x192 ;  /* 0x00000192ff087424 */ /* 0x000fe400078e00ff */
[----:B------:R-:W-:Y:S01]  /*5d40*/  IMAD.MOV.U32 R13, RZ, RZ, RZ ;  /* 0x000000ffff0d7224 */ /* 0x000fe200078e00ff */
[----:B------:R-:W5:Y:S01]  /*5d50*/  LDCU.64 UR6, c[0x4][0x78] ;  /* 0x01000f00ff0677ac */ /* 0x000f620008000a00 */
[----:B------:R-:W2:Y:S01]  /*5d60*/  LDC.64 R2, c[0x4][R3] ;  /* 0x0100000003027b82 */ /* 0x000ea20000000a00 */
[----:B------:R-:W3:Y:S01]  /*5d70*/  LDCU.64 UR4, c[0x4][0x10] ;  /* 0x01000200ff0477ac */ /* 0x000ee20008000a00 */
[----:B-1----:R-:W-:Y:S01]  /*5d80*/  MOV R5, UR9 ;  /* 0x0000000900057c02 */ /* 0x002fe20008000f00 */
[----:B------:R-:W-:Y:S01]  /*5d90*/  IMAD.U32 R4, RZ, RZ, UR8 ;  /* 0x00000008ff047e24 */ /* 0x000fe2000f8e00ff */
[----:B-----5:R-:W-:Y:S01]  /*5da0*/  MOV R7, UR7 ;  /* 0x0000000700077c02 */ /* 0x020fe20008000f00 */
[----:B------:R-:W-:Y:S01]  /*5db0*/  IMAD.U32 R6, RZ, RZ, UR6 ;  /* 0x00000006ff067e24 */ /* 0x000fe2000f8e00ff */
[----:B---3--:R-:W-:Y:S01]  /*5dc0*/  MOV R11, UR5 ;  /* 0x00000005000b7c02 */ /* 0x008fe20008000f00 */
[----:B------:R-:W-:Y:S02]  /*5dd0*/  IMAD.U32 R10, RZ, RZ, UR4 ;  /* 0x00000004ff0a7e24 */ /* 0x000fe4000f8e00ff */
[----:B------:R-:W-:Y:S07]  /*5de0*/  LEPC R20, `(.L_x_109) ;  /* 0x000000001014794e */ /* 0x000fee0000000000 */
[----:B--2-4-:R-:W-:Y:S05]  /*5df0*/  CALL.ABS.NOINC R2 ;  /* 0x0000000002007343 */ /* 0x014fea0003c00000 */
.L_x_109:
[----:B------:R-:W-:Y:S01]  /*5e00*/  LOP3.LUT P0, RZ, R175, 0x60, RZ, 0xc0, !PT ;  /* 0x00000060afff7812 */ /* 0x000fe2000780c0ff */
[----:B------:R-:W-:Y:S05]  /*5e10*/  WARPSYNC.ALL ;  /* 0x0000000000007948 */ /* 0x000fea0003800000 */
[----:B------:R-:W-:Y:S01]  /*5e20*/  R2UR UR4, R64 ;  /* 0x00000000400472ca */ /* 0x000fe200000e0000 */
[----:B----4-:R-:W-:Y:S01]  /*5e30*/  IMAD.U32 R140, R86, 0x10000, RZ ;  /* 0x00010000568c7824 */ /* 0x010fe200078e00ff */
[C---:B------:R-:W-:Y:S01]  /*5e40*/  SHF.L.U32 R83, R84.reuse, 0x10, RZ ;  /* 0x0000001054537819 */ /* 0x040fe200000006ff */
[----:B------:R-:W-:Y:S01]  /*5e50*/  IMAD.U32 R125, R91, 0x10000, RZ ;  /* 0x000100005b7d7824 */ /* 0x000fe200078e00ff */
[----:B------:R-:W-:Y:S01]  /*5e60*/  PRMT R81, R84, 0x8880, RZ ;  /* 0x0000888054517816 */ /* 0x000fe200000000ff */
[----:B------:R-:W-:Y:S01]  /*5e70*/  IMAD.U32 R114, R96, 0x10000, RZ ;  /* 0x0001000060727824 */ /* 0x000fe200078e00ff */
[----:B------:R-:W-:Y:S01]  /*5e80*/  SHF.L.U32 R82, R84, 0x8, RZ ;  /* 0x0000000854527819 */ /* 0x000fe200000006ff */
[----:B------:R-:W-:Y:S01]  /*5e90*/  IMAD.SHL.U32 R133, R88, 0x100, RZ ;  /* 0x0000010058857824 */ /* 0x000fe200078e00ff */
[----:B------:R-:W-:Y:S01]  /*5ea0*/  SHF.R.S32.HI R83, RZ, 0x18, R83 ;  /* 0x00000018ff537819 */ /* 0x000fe20000011453 */
[----:B------:R-:W-:Y:S01]  /*5eb0*/  IMAD.SHL.U32 R118, R93, 0x100, RZ ;  /* 0x000001005d767824 */ /* 0x000fe200078e00ff */
[----:B------:R-:W-:Y:S01]  /*5ec0*/  PRMT R144, R85, 0x8880, RZ ;  /* 0x0000888055907816 */ /* 0x000fe200000000ff */
[----:B------:R-:W-:Y:S01]  /*5ed0*/  IMAD.SHL.U32 R103, R98, 0x100, RZ ;  /* 0x0000010062677824 */ /* 0x000fe200078e00ff */
[----:B------:R-:W-:Y:S01]  /*5ee0*/  SHF.R.S32.HI R82, RZ, 0x18, R82 ;  /* 0x00000018ff527819 */ /* 0x000fe20000011452 */
[----:B------:R-:W1:Y:S01]  /*5ef0*/  LDTM.x64 R4, tmem[UR4] ;  /* 0x00000004000479ee */ /* 0x000e620008340000 */
[----:B------:R-:W-:Y:S01]  /*5f00*/  SHF.R.S32.HI R84, RZ, 0x18, R84 ;  /* 0x00000018ff547819 */ /* 0x000fe20000011454 */
[----:B------:R-:W-:Y:S01]  /*5f10*/  NOP ;  /* 0x0000000000007918 */ /* 0x000fe20000000000 */
[----:B------:R-:W-:Y:S01]  /*5f20*/  IADD3 R187, PT, PT, R187, 0xa0, RZ ;  /* 0x000000a0bbbb7810 */ /* 0x000fe20007ffe0ff */
[----:B------:R-:W-:Y:S01]  /*5f30*/  BSSY.RECONVERGENT B0, `(.L_x_110) ;  /* 0x000011f000007945 */ /* 0x000fe20003800200 */
[----:B------:R-:W-:Y:S02]  /*5f40*/  SHF.L.U32 R143, R85, 0x10, RZ ;  /* 0x00000010558f7819 */ /* 0x000fe400000006ff */
[----:B------:R-:W-:Y:S02]  /*5f50*/  LOP3.LUT R187, R187, 0xfefffff8, RZ, 0xc0, !PT ;  /* 0xfefffff8bbbb7812 */ /* 0x000fe400078ec0ff */
[----:B------:R-:W-:Y:S02]  /*5f60*/  PRMT R141, R86, 0x8880, RZ ;  /* 0x00008880568d7816 */ /* 0x000fe400000000ff */
[----:B-1----:R1:W-:Y:S01]  /*5f70*/  SYNCS.ARRIVE.TRANS64.RED.A1T0 RZ, [R187+URZ], RZ ;  /* 0x000000ffbbff79a7 */ /* 0x0023e200081004ff */
[C---:B------:R-:W-:Y:S02]  /*5f80*/  PRMT R138, R87.reuse, 0x8880, RZ ;  /* 0x00008880578a7816 */ /* 0x040fe400000000ff */
[----:B------:R-:W-:Y:S02]  /*5f90*/  SHF.L.U32 R137, R87, 0x10, RZ ;  /* 0x0000001057897819 */ /* 0x000fe400000006ff */
[C---:B------:R-:W-:Y:S02]  /*5fa0*/  PRMT R135, R88.reuse, 0x8880, RZ ;  /* 0x0000888058877816 */ /* 0x040fe400000000ff */
[----:B------:R-:W-:Y:S02]  /*5fb0*/  SHF.L.U32 R134, R88, 0x10, RZ ;  /* 0x0000001058867819 */ /* 0x000fe400000006ff */
[C---:B------:R-:W-:Y:S02]  /*5fc0*/  PRMT R132, R89.reuse, 0x8880, RZ ;  /* 0x0000888059847816 */ /* 0x040fe400000000ff */
[----:B------:R-:W-:Y:S01]  /*5fd0*/  SHF.R.S32.HI R88, RZ, 0x18, R88 ;  /* 0x00000018ff587819 */ /* 0x000fe20000011458 */
[C---:B---3--:R-:W-:Y:S01]  /*5fe0*/  IMAD R0, R78.reuse, R4, RZ ;  /* 0x000000044e007224 */ /* 0x048fe200078e02ff */
[----:B------:R-:W-:Y:S01]  /*5ff0*/  SHF.L.U32 R131, R89, 0x10, RZ ;  /* 0x0000001059837819 */ /* 0x000fe200000006ff */
[----:B------:R-:W-:Y:S01]  /*6000*/  IMAD R2, R78, R5, RZ ;  /* 0x000000054e027224 */ /* 0x000fe200078e02ff */
[----:B------:R-:W-:Y:S01]  /*6010*/  PRMT R129, R90, 0x8880, RZ ;  /* 0x000088805a817816 */ /* 0x000fe200000000ff */
[----:B------:R-:W-:Y:S01]  /*6020*/  IMAD R3, R78, R6, RZ ;  /* 0x000000064e037224 */ /* 0x000fe200078e02ff */
[----:B------:R-:W-:Y:S01]  /*6030*/  SHF.L.U32 R128, R90, 0x10, RZ ;  /* 0x000000105a807819 */ /* 0x000fe200000006ff */
[----:B------:R-:W-:Y:S01]  /*6040*/  IMAD R0, R81, R80, R0 ;  /* 0x0000005051007224 */ /* 0x000fe200078e0200 */
[----:B------:R-:W-:Y:S01]  /*6050*/  MOV R81, R144 ;  /* 0x0000009000517202 */ /* 0x000fe20000000f00 */
[----:B------:R-:W-:Y:S01]  /*6060*/  IMAD R7, R78, R7, RZ ;  /* 0x000000074e077224 */ /* 0x000fe200078e02ff */
[----:B------:R-:W-:Y:S01]  /*6070*/  PRMT R126, R91, 0x8880, RZ ;  /* 0x000088805b7e7816 */ /* 0x000fe200000000ff */
[-C--:B------:R-:W-:Y:S01]  /*6080*/  IMAD R2, R83, R80.reuse, R2 ;  /* 0x0000005053027224 */ /* 0x080fe200078e0202 */
[----:B------:R-:W-:Y:S01]  /*6090*/  PRMT R123, R92, 0x8880, RZ ;  /* 0x000088805c7b7816 */ /* 0x000fe200000000ff */
[----:B------:R-:W-:Y:S01]  /*60a0*/  IMAD R3, R82, R80, R3 ;  /* 0x0000005052037224 */ /* 0x000fe200078e0203 */
[----:B------:R-:W-:Y:S01]  /*60b0*/  SHF.R.S32.HI R82, RZ, 0x18, R143 ;  /* 0x00000018ff527819 */ /* 0x000fe2000001148f */
[----:B------:R-:W-:Y:S01]  /*60c0*/  IMAD R8, R78, R8, RZ ;  /* 0x000000084e087224 */ /* 0x000fe200078e02ff */
[----:B------:R-:W-:Y:S01]  /*60d0*/  SHF.L.U32 R122, R92, 0x10, RZ ;  /* 0x000000105c7a7819 */ /* 0x000fe200000006ff */
[----:B------:R-:W-:Y:S01]  /*60e0*/  IMAD R7, R84, R80, R7 ;  /* 0x0000005054077224 */ /* 0x000fe200078e0207 */
[C---:B------:R-:W-:Y:S01]  /*60f0*/  PRMT R120, R93.reuse, 0x8880, RZ ;  /* 0x000088805d787816 */ /* 0x040fe200000000ff */
[C---:B------:R-:W-:Y:S01]  /*6100*/  IMAD R9, R78.reuse, R9, RZ ;  /* 0x000000094e097224 */ /* 0x040fe200078e02ff */
[----:B------:R-:W-:Y:S01]  /*6110*/  SHF.L.U32 R119, R93, 0x10, RZ ;  /* 0x000000105d777819 */ /* 0x000fe200000006ff */
[C---:B------:R-:W-:Y:S01]  /*6120*/  IMAD R10, R78.reuse, R10, RZ ;  /* 0x0000000a4e0a7224 */ /* 0x040fe200078e02ff */
[----:B------:R-:W-:Y:S01]  /*6130*/  I2IP.S8.S32.SAT R149, R7, R3, RZ ;  /* 0x0000000307957239 */ /* 0x000fe200000014ff */
[----:B------:R-:W-:Y:S01]  /*6140*/  IMAD R8, R81, R80, R8 ;  /* 0x0000005051087224 */ /* 0x000fe200078e0208 */
[----:B------:R-:W-:Y:S01]  /*6150*/  MOV R81, R141 ;  /* 0x0000008d00517202 */ /* 0x000fe20000000f00 */
[----:B------:R-:W-:Y:S01]  /*6160*/  IMAD R11, R78, R11, RZ ;  /* 0x0000000b4e0b7224 */ /* 0x000fe200078e02ff */
[----:B------:R-:W-:Y:S01]  /*6170*/  I2IP.S8.S32.SAT R148, R2, R0, R149 ;  /* 0x0000000002947239 */ /* 0x000fe20000001495 */
[----:B------:R-:W-:Y:S01]  /*6180*/  IMAD R9, R82, R80, R9 ;  /* 0x0000005052097224 */ /* 0x000fe200078e0209 */
[----:B------:R-:W-:Y:S01]  /*6190*/  SHF.R.S32.HI R82, RZ, 0x18, R140 ;  /* 0x00000018ff527819 */ /* 0x000fe2000001148c */
[----:B------:R-:W-:Y:S01]  /*61a0*/  IMAD R12, R78, R12, RZ ;  /* 0x0000000c4e0c7224 */ /* 0x000fe200078e02ff */
[----:B------:R-:W-:Y:S01]  /*61b0*/  PRMT R117, R94, 0x8880, RZ ;  /* 0x000088805e757816 */ /* 0x000fe200000000ff */
[C---:B------:R-:W-:Y:S01]  /*61c0*/  IMAD R13, R78.reuse, R13, RZ ;  /* 0x0000000d4e0d7224 */ /* 0x040fe200078e02ff */
[----:B------:R-:W-:Y:S01]  /*61d0*/  SHF.R.S32.HI R93, RZ, 0x18, R93 ;  /* 0x00000018ff5d7819 */ /* 0x000fe2000001145d */
[----:B------:R-:W-:Y:S01]  /*61e0*/  IMAD R14, R78, R14, RZ ;  /* 0x0000000e4e0e7224 */ /* 0x000fe200078e02ff */
[----:B------:R-:W-:Y:S01]  /*61f0*/  SHF.L.U32 R115, R94, 0x10, RZ ;  /* 0x000000105e737819 */ /* 0x000fe200000006ff */
[C---:B------:R-:W-:Y:S01]  /*6200*/  IMAD R15, R78.reuse, R15, RZ ;  /* 0x0000000f4e0f7224 */ /* 0x040fe200078e02ff */
[C---:B------:R-:W-:Y:S01]  /*6210*/  PRMT R111, R95.reuse, 0x8880, RZ ;  /* 0x000088805f6f7816 */ /* 0x040fe200000000ff */
[C---:B------:R-:W-:Y:S01]  /*6220*/  IMAD R4, R78.reuse, R16, RZ ;  /* 0x000000104e047224 */ /* 0x040fe200078e02ff */
[----:B------:R-:W-:Y:S01]  /*6230*/  SHF.L.U32 R110, R95, 0x10, RZ ;  /* 0x000000105f6e7819 */ /* 0x000fe200000006ff */
[----:B------:R-:W-:Y:S01]  /*6240*/  IMAD R5, R78, R17, RZ ;  /* 0x000000114e057224 */ /* 0x000fe200078e02ff */
[----:B------:R-:W-:Y:S01]  /*6250*/  PRMT R116, R96, 0x8880, RZ ;  /* 0x0000888060747816 */ /* 0x000fe200000000ff */
[C---:B------:R-:W-:Y:S01]  /*6260*/  IMAD R6, R78.reuse, R18, RZ ;  /* 0x000000124e067224 */ /* 0x040fe200078e02ff */
[C---:B------:R-:W-:Y:S01]  /*6270*/  PRMT R108, R97.reuse, 0x8880, RZ ;  /* 0x00008880616c7816 */ /* 0x040fe200000000ff */
[C---:B------:R-:W-:Y:S01]  /*6280*/  IMAD R19, R78.reuse, R19, RZ ;  /* 0x000000134e137224 */ /* 0x040fe200078e02ff */
[----:B------:R-:W-:Y:S01]  /*6290*/  SHF.R.S32.HI R84, RZ, 0x18, R96 ;  /* 0x00000018ff547819 */ /* 0x000fe20000011460 */
[C---:B------:R-:W-:Y:S01]  /*62a0*/  IMAD R16, R78.reuse, R20, RZ ;  /* 0x000000144e107224 */ /* 0x040fe200078e02ff */
[----:B------:R-:W-:Y:S01]  /*62b0*/  SHF.L.U32 R107, R97, 0x10, RZ ;  /* 0x00000010616b7819 */ /* 0x000fe200000006ff */
[----:B------:R-:W-:Y:S01]  /*62c0*/  IMAD R17, R78, R21, RZ ;  /* 0x000000154e117224 */ /* 0x000fe200078e02ff */
[----:B------:R-:W-:Y:S01]  /*62d0*/  PRMT R105, R98, 0x8880, RZ ;  /* 0x0000888062697816 */ /* 0x000fe200000000ff */
[----:B------:R-:W-:Y:S01]  /*62e0*/  IMAD R18, R78, R22, RZ ;  /* 0x000000164e127224 */ /* 0x000fe200078e02ff */
[----:B------:R-:W-:Y:S01]  /*62f0*/  SHF.L.U32 R104, R98, 0x10, RZ ;  /* 0x0000001062687819 */ /* 0x000fe200000006ff */
[C---:B------:R-:W-:Y:S01]  /*6300*/  IMAD R23, R78.reuse, R23, RZ ;  /* 0x000000174e177224 */ /* 0x040fe200078e02ff */
[C---:B------:R-:W-:Y:S01]  /*6310*/  PRMT R102, R99.reuse, 0x8880, RZ ;  /* 0x0000888063667816 */ /* 0x040fe200000000ff */
[C---:B------:R-:W-:Y:S01]  /*6320*/  IMAD R20, R78.reuse, R24, RZ ;  /* 0x000000184e147224 */ /* 0x040fe200078e02ff */
[----:B------:R-:W-:Y:S01]  /*6330*/  SHF.L.U32 R101, R99, 0x10, RZ ;  /* 0x0000001063657819 */ /* 0x000fe200000006ff */
[C---:B------:R-:W-:Y:S01]  /*6340*/  IMAD R21, R78.reuse, R25, RZ ;  /* 0x000000194e157224 */ /* 0x040fe200078e02ff */
[----:B------:R-:W-:Y:S01]  /*6350*/  SHF.L.U32 R142, R85, 0x8, RZ ;  /* 0x00000008558e7819 */ /* 0x000fe200000006ff */
[C---:B------:R-:W-:Y:S01]  /*6360*/  IMAD R22, R78.reuse, R26, RZ ;  /* 0x0000001a4e167224 */ /* 0x040fe200078e02ff */
[----:B------:R-:W-:Y:S01]  /*6370*/  SHF.R.S32.HI R85, RZ, 0x18, R85 ;  /* 0x00000018ff557819 */ /* 0x000fe20000011455 */
[C---:B------:R-:W-:Y:S01]  /*6380*/  IMAD R27, R78.reuse, R27, RZ ;  /* 0x0000001b4e1b7224 */ /* 0x040fe200078e02ff */
[----:B------:R-:W-:Y:S01]  /*6390*/  SHF.R.S32.HI R83, RZ, 0x18, R142 ;  /* 0x00000018ff537819 */ /* 0x000fe2000001148e */
[----:B------:R-:W-:Y:S01]  /*63a0*/  IMAD R24, R78, R28, RZ ;  /* 0x0000001c4e187224 */ /* 0x000fe200078e02ff */
[----:B------:R-:W-:Y:S01]  /*63b0*/  SHF.L.U32 R139, R86, 0x8, RZ ;  /* 0x00000008568b7819 */ /* 0x000fe200000006ff */
[----:B------:R-:W-:Y:S01]  /*63c0*/  IMAD R25, R78, R29, RZ ;  /* 0x0000001d4e197224 */ /* 0x000fe200078e02ff */
[----:B------:R-:W-:Y:S01]  /*63d0*/  SHF.R.S32.HI R86, RZ, 0x18, R86 ;  /* 0x00000018ff567819 */ /* 0x000fe20000011456 */
[-C--:B------:R-:W-:Y:S01]  /*63e0*/  IMAD R10, R83, R80.reuse, R10 ;  /* 0x00000050530a7224 */ /* 0x080fe200078e020a */
[----:B------:R-:W-:Y:S01]  /*63f0*/  SHF.R.S32.HI R83, RZ, 0x18, R139 ;  /* 0x00000018ff537819 */ /* 0x000fe2000001148b */
[-C--:B------:R-:W-:Y:S01]  /*6400*/  IMAD R11, R85, R80.reuse, R11 ;  /* 0x00000050550b7224 */ /* 0x080fe200078e020b */
[----:B------:R-:W-:Y:S01]  /*6410*/  SHF.R.S32.HI R85, RZ, 0x18, R133 ;  /* 0x00000018ff557819 */ /* 0x000fe20000011485 */
[-C--:B------:R-:W-:Y:S01]  /*6420*/  IMAD R12, R81, R80.reuse, R12 ;  /* 0x00000050510c7224 */ /* 0x080fe200078e020c */
[----:B------:R-:W-:Y:S01]  /*6430*/  SHF.L.U32 R136, R87, 0x8, RZ ;  /* 0x0000000857887819 */ /* 0x000fe200000006ff */
[----:B------:R-:W-:Y:S01]  /*6440*/  IMAD R13, R82, R80, R13 ;  /* 0x00000050520d7224 */ /* 0x000fe200078e020d */
[----:B------:R-:W-:Y:S01]  /*6450*/  I2IP.S8.S32.SAT R150, R11, R10, RZ ;  /* 0x0000000a0b967239 */ /* 0x000fe200000014ff */
[----:B------:R-:W-:Y:S01]  /*6460*/  IMAD R14, R83, R80, R14 ;  /* 0x00000050530e7224 */ /* 0x000fe200078e020e */
[----:B------:R-:W-:Y:S01]  /*6470*/  SHF.R.S32.HI R82, RZ, 0x18, R137 ;  /* 0x00000018ff527819 */ /* 0x000fe20000011489 */
[----:B------:R-:W-:Y:S01]  /*6480*/  IMAD.MOV.U32 R81, RZ, RZ, R138 ;  /* 0x000000ffff517224 */ /* 0x000fe200078e008a */
[----:B------:R-:W-:Y:S01]  /*6490*/  I2IP.S8.S32.SAT R149, R9, R8, R150 ;  /* 0x0000000809957239 */ /* 0x000fe20000001496 */
[-C--:B------:R-:W-:Y:S01]  /*64a0*/  IMAD R15, R86, R80.reuse, R15 ;  /* 0x00000050560f7224 */ /* 0x080fe200078e020f */
[----:B------:R-:W-:Y:S01]  /*64b0*/  MOV R83, R135 ;  /* 0x0000008700537202 */ /* 0x000fe20000000f00 */
[-C--:B------:R-:W-:Y:S01]  /*64c0*/  IMAD R4, R81, R80.reuse, R4 ;  /* 0x0000005051047224 */ /* 0x080fe200078e0204 */
[----:B------:R-:W-:Y:S01]  /*64d0*/  SHF.R.S32.HI R81, RZ, 0x18, R136 ;  /* 0x00000018ff517819 */ /* 0x000fe20000011488 */
[----:B------:R-:W-:Y:S01]  /*64e0*/  IMAD R5, R82, R80, R5 ;  /* 0x0000005052057224 */ /* 0x000fe200078e0205 */
[----:B------:R-:W-:Y:S01]  /*64f0*/  I2IP.S8.S32.SAT R151, R15, R14, RZ ;  /* 0x0000000e0f977239 */ /* 0x000fe200000014ff */
[C---:B------:R-:W-:Y:S01]  /*6500*/  IMAD R26, R78.reuse, R30, RZ ;  /* 0x0000001e4e1a7224 */ /* 0x040fe200078e02ff */
[----:B------:R-:W-:Y:S01]  /*6510*/  SHF.R.S32.HI R87, RZ, 0x18, R87 ;  /* 0x00000018ff577819 */ /* 0x000fe20000011457 */
[----:B------:R-:W-:Y:S01]  /*6520*/  IMAD R6, R81, R80, R6 ;  /* 0x0000005051067224 */ /* 0x000fe200078e0206 */
[----:B------:R-:W-:Y:S01]  /*6530*/  I2IP.S8.S32.SAT R150, R13, R12, R151 ;  /* 0x0000000c0d967239 */ /* 0x000fe20000001497 */
[----:B------:R-:W-:Y:S01]  /*6540*/  IMAD R31, R78, R31, RZ ;  /* 0x0000001f4e1f7224 */ /* 0x000fe200078e02ff */
[----:B------:R-:W-:Y:S01]  /*6550*/  SHF.R.S32.HI R82, RZ, 0x18, R134 ;  /* 0x00000018ff527819 */ /* 0x000fe20000011486 */
[----:B------:R-:W-:Y:S01]  /*6560*/  IMAD R19, R87, R80, R19 ;  /* 0x0000005057137224 */ /* 0x000fe200078e0213 */
[----:B------:R-:W-:Y:S01]  /*6570*/  MOV R81, R132 ;  /* 0x0000008400517202 */ /* 0x000fe20000000f00 */
[-C--:B------:R-:W-:Y:S01]  /*6580*/  IMAD R16, R83, R80.reuse, R16 ;  /* 0x0000005053107224 */ /* 0x080fe200078e0210 */
[----:B------:R-:W-:Y:S01]  /*6590*/  SHF.L.U32 R130, R89, 0x8, RZ ;  /* 0x0000000859827819 */ /* 0x000fe200000006ff */
[----:B------:R-:W-:Y:S01]  /*65a0*/  IMAD R17, R82, R80, R17 ;  /* 0x0000005052117224 */ /* 0x000fe200078e0211 */
[----:B------:R-:W-:Y:S01]  /*65b0*/  I2IP.S8.S32.SAT R151, R19, R6, RZ ;  /* 0x0000000613977239 */ /* 0x000fe200000014ff */
[-C--:B------:R-:W-:Y:S01]  /*65c0*/  IMAD R18, R85, R80.reuse, R18 ;  /* 0x0000005055127224 */ /* 0x080fe200078e0212 */
[----:B------:R-:W-:Y:S01]  /*65d0*/  SHF.R.S32.HI R82, RZ, 0x18, R131 ;  /* 0x00000018ff527819 */ /* 0x000fe20000011483 */
[-C--:B------:R-:W-:Y:S01]  /*65e0*/  IMAD R23, R88, R80.reuse, R23 ;  /* 0x0000005058177224 */ /* 0x080fe200078e0217 */
[----:B------:R-:W-:Y:S01]  /*65f0*/  SHF.R.S32.HI R83, RZ, 0x18, R130 ;  /* 0x00000018ff537819 */ /* 0x000fe20000011482 */
[-C--:B------:R-:W-:Y:S01]  /*6600*/  IMAD R20, R81, R80.reuse, R20 ;  /* 0x0000005051147224 */ /* 0x080fe200078e0214 */
[----:B------:R-:W-:Y:S01]  /*6610*/  SHF.R.S32.HI R89, RZ, 0x18, R89 ;  /* 0x00000018ff597819 */ /* 0x000fe20000011459 */
[-C--:B------:R-:W-:Y:S01]  /*6620*/  IMAD R21, R82, R80.reuse, R21 ;  /* 0x0000005052157224 */ /* 0x080fe200078e0215 */
[----:B------:R-:W-:Y:S01]  /*6630*/  MOV R81, R129 ;  /* 0x0000008100517202 */ /* 0x000fe20000000f00 */
[-C--:B------:R-:W-:Y:S01]  /*6640*/  IMAD R22, R83, R80.reuse, R22 ;  /* 0x0000005053167224 */ /* 0x080fe200078e0216 */
[----:B------:R-:W-:Y:S01]  /*6650*/  SHF.L.U32 R127, R90, 0x8, RZ ;  /* 0x000000085a7f7819 */ /* 0x000fe200000006ff */
[-C--:B------:R-:W-:Y:S01]  /*6660*/  IMAD R27, R89, R80.reuse, R27 ;  /* 0x00000050591b7224 */ /* 0x080fe200078e021b */
[----:B------:R-:W-:Y:S01]  /*6670*/  SHF.R.S32.HI R82, RZ, 0x18, R128 ;  /* 0x00000018ff527819 */ /* 0x000fe20000011480 */
[----:B------:R-:W-:Y:S01]  /*6680*/  IMAD R24, R81, R80, R24 ;  /* 0x0000005051187224 */ /* 0x000fe200078e0218 */
[----:B------:R-:W-:Y:S01]  /*6690*/  SHF.R.S32.HI R81, RZ, 0x18, R127 ;  /* 0x00000018ff517819 */ /* 0x000fe2000001147f */
[----:B------:R-:W-:Y:S01]  /*66a0*/  IMAD R28, R78, R32, RZ ;  /* 0x000000204e1c7224 */ /* 0x000fe200078e02ff */
[----:B------:R-:W-:Y:S01]  /*66b0*/  SHF.R.S32.HI R90, RZ, 0x18, R90 ;  /* 0x00000018ff5a7819 */ /* 0x000fe2000001145a */
[----:B------:R-:W-:Y:S01]  /*66c0*/  IMAD R25, R82, R80, R25 ;  /* 0x0000005052197224 */ /* 0x000fe200078e0219 */
[----:B------:R-:W-:Y:S01]  /*66d0*/  MOV R83, R126 ;  /* 0x0000007e00537202 */ /* 0x000fe20000000f00 */
[-C--:B------:R-:W-:Y:S01]  /*66e0*/  IMAD R26, R81, R80.reuse, R26 ;  /* 0x00000050511a7224 */ /* 0x080fe200078e021a */
[----:B------:R-:W-:Y:S01]  /*66f0*/  SHF.L.U32 R124, R91, 0x8, RZ ;  /* 0x000000085b7c7819 */ /* 0x000fe200000006ff */
[----:B------:R-:W-:Y:S01]  /*6700*/  IMAD R29, R78, R33, RZ ;  /* 0x000000214e1d7224 */ /* 0x000fe200078e02ff */
[----:B------:R-:W-:Y:S01]  /*6710*/  SHF.R.S32.HI R82, RZ, 0x18, R125 ;  /* 0x00000018ff527819 */ /* 0x000fe2000001147d */
[----:B------:R-:W-:Y:S01]  /*6720*/  IMAD R31, R90, R80, R31 ;  /* 0x000000505a1f7224 */ /* 0x000fe200078e021f */
[----:B------:R-:W-:Y:S01]  /*6730*/  SHF.R.S32.HI R85, RZ, 0x18, R124 ;  /* 0x00000018ff557819 */ /* 0x000fe2000001147c */
[C---:B------:R-:W-:Y:S01]  /*6740*/  IMAD R30, R78.reuse, R34, RZ ;  /* 0x000000224e1e7224 */ /* 0x040fe200078e02ff */
[----:B------:R-:W-:Y:S01]  /*6750*/  I2IP.S8.S32.SAT R151, R5, R4, R151 ;  /* 0x0000000405977239 */ /* 0x000fe20000001497 */
[----:B------:R-:W-:Y:S01]  /*6760*/  IMAD R28, R83, R80, R28 ;  /* 0x00000050531c7224 */ /* 0x000fe200078e021c */
[----:B------:R-:W-:Y:S01]  /*6770*/  SHF.R.S32.HI R91, RZ, 0x18, R91 ;  /* 0x00000018ff5b7819 */ /* 0x000fe2000001145b */
[----:B------:R-:W-:Y:S01]  /*6780*/  IMAD R35, R78, R35, RZ ;  /* 0x000000234e237224 */ /* 0x000fe200078e02ff */
[----:B------:R-:W-:Y:S01]  /*6790*/  I2IP.S8.S32.SAT R160, R23, R18, RZ ;  /* 0x0000001217a07239 */ /* 0x000fe200000014ff */
[----:B------:R-:W-:Y:S01]  /*67a0*/  IMAD R29, R82, R80, R29 ;  /* 0x00000050521d7224 */ /* 0x000fe200078e021d */
[----:B------:R3:W-:Y:S01]  /*67b0*/  STS.128 [R179+UR43+0x2200], R148 ;  /* 0x00220094b3007988 */ /* 0x0007e20008000c2b */
[----:B------:R-:W-:Y:S01]  /*67c0*/  IMAD R32, R78, R36, RZ ;  /* 0x000000244e207224 */ /* 0x000fe200078e02ff */
[----:B------:R-:W-:Y:S01]  /*67d0*/  I2IP.S8.S32.SAT R160, R17, R16, R160 ;  /* 0x0000001011a07239 */ /* 0x000fe200000014a0 */
[----:B------:R-:W-:Y:S01]  /*67e0*/  IMAD R30, R85, R80, R30 ;  /* 0x00000050551e7224 */ /* 0x000fe200078e021e */
[----:B------:R-:W-:Y:S01]  /*67f0*/  I2IP.S8.S32.SAT R161, R27, R22, RZ ;  /* 0x000000161ba17239 */ /* 0x000fe200000014ff */
[----:B------:R-:W-:Y:S01]  /*6800*/  IMAD.MOV.U32 R81, RZ, RZ, R123 ;  /* 0x000000ffff517224 */ /* 0x000fe200078e007b */
[----:B------:R-:W-:Y:S01]  /*6810*/  SHF.L.U32 R121, R92, 0x8, RZ ;  /* 0x000000085c797819 */ /* 0x000fe200000006ff */
[----:B------:R-:W-:Y:S01]  /*6820*/  IMAD R35, R91, R80, R35 ;  /* 0x000000505b237224 */ /* 0x000fe200078e0223 */
[----:B------:R-:W-:Y:S01]  /*6830*/  SHF.R.S32.HI R82, RZ, 0x18, R122 ;  /* 0x00000018ff527819 */ /* 0x000fe2000001147a */
[C---:B------:R-:W-:Y:S01]  /*6840*/  IMAD R33, R78.reuse, R37, RZ ;  /* 0x000000254e217224 */ /* 0x040fe200078e02ff */
[----:B------:R-:W-:Y:S01]  /*6850*/  I2IP.S8.S32.SAT R161, R21, R20, R161 ;  /* 0x0000001415a17239 */ /* 0x000fe200000014a1 */
[----:B------:R-:W-:Y:S01]  /*6860*/  IMAD R32, R81, R80, R32 ;  /* 0x0000005051207224 */ /* 0x000fe200078e0220 */
[----:B------:R-:W-:Y:S01]  /*6870*/  SHF.R.S32.HI R81, RZ, 0x18, R121 ;  /* 0x00000018ff517819 */ /* 0x000fe20000011479 */
[C---:B------:R-:W-:Y:S01]  /*6880*/  IMAD R34, R78.reuse, R38, RZ ;  /* 0x000000264e227224 */ /* 0x040fe200078e02ff */
[----:B------:R-:W-:Y:S01]  /*6890*/  SHF.R.S32.HI R92, RZ, 0x18, R92 ;  /* 0x00000018ff5c7819 */ /* 0x000fe2000001145c */
[----:B------:R-:W-:Y:S01]  /*68a0*/  IMAD R39, R78, R39, RZ ;  /* 0x000000274e277224 */ /* 0x000fe200078e02ff */
[----:B------:R-:W-:Y:S01]  /*68b0*/  I2IP.S8.S32.SAT R162, R31, R26, RZ ;  /* 0x0000001a1fa27239 */ /* 0x000fe200000014ff */
[----:B------:R-:W-:Y:S01]  /*68c0*/  IMAD R33, R82, R80, R33 ;  /* 0x0000005052217224 */ /* 0x000fe200078e0221 */
[----:B------:R-:W-:Y:S01]  /*68d0*/  MOV R83, R120 ;  /* 0x0000007800537202 */ /* 0x000fe20000000f00 */
[C---:B------:R-:W-:Y:S01]  /*68e0*/  IMAD R36, R78.reuse, R40, RZ ;  /* 0x000000284e247224 */ /* 0x040fe200078e02ff */
[----:B------:R-:W-:Y:S01]  /*68f0*/  I2IP.S8.S32.SAT R162, R25, R24, R162 ;  /* 0x0000001819a27239 */ /* 0x000fe200000014a2 */
[----:B------:R-:W-:Y:S01]  /*6900*/  IMAD R34, R81, R80, R34 ;  /* 0x0000005051227224 */ /* 0x000fe200078e0222 */
[----:B------:R-:W-:Y:S01]  /*6910*/  SHF.R.S32.HI R82, RZ, 0x18, R119 ;  /* 0x00000018ff527819 */ /* 0x000fe20000011477 */
[----:B------:R-:W-:Y:S01]  /*6920*/  IMAD R37, R78, R41, RZ ;  /* 0x000000294e257224 */ /* 0x000fe200078e02ff */
[----:B------:R-:W-:Y:S01]  /*6930*/  I2IP.S8.S32.SAT R163, R35, R30, RZ ;  /* 0x0000001e23a37239 */ /* 0x000fe200000014ff */
[----:B------:R-:W-:Y:S01]  /*6940*/  IMAD R39, R92, R80, R39 ;  /* 0x000000505c277224 */ /* 0x000fe200078e0227 */
[----:B------:R-:W-:Y:S01]  /*6950*/  SHF.R.S32.HI R85, RZ, 0x18, R118 ;  /* 0x00000018ff557819 */ /* 0x000fe20000011476 */
[C---:B------:R-:W-:Y:S01]  /*6960*/  IMAD R38, R78.reuse, R42, RZ ;  /* 0x0000002a4e267224 */ /* 0x040fe200078e02ff */
[----:B------:R-:W-:Y:S01]  /*6970*/  I2IP.S8.S32.SAT R163, R29, R28, R163 ;  /* 0x0000001c1da37239 */ /* 0x000fe200000014a3 */
[----:B------:R-:W-:Y:S01]  /*6980*/  IMAD R36, R83, R80, R36 ;  /* 0x0000005053247224 */ /* 0x000fe200078e0224 */
[----:B------:R-:W-:Y:S01]  /*6990*/  I2IP.S8.S32.SAT R168, R39, R34, RZ ;  /* 0x0000002227a87239 */ /* 0x000fe200000014ff */
[----:B------:R-:W-:Y:S01]  /*69a0*/  IMAD R43, R78, R43, RZ ;  /* 0x0000002b4e2b7224 */ /* 0x000fe200078e02ff */
[----:B------:R-:W-:Y:S01]  /*69b0*/  MOV R81, R117 ;  /* 0x0000007500517202 */ /* 0x000fe20000000f00 */
[----:B------:R-:W-:Y:S01]  /*69c0*/  IMAD R37, R82, R80, R37 ;  /* 0x0000005052257224 */ /* 0x000fe200078e0225 */
[----:B------:R3:W-:Y:S01]  /*69d0*/  STS.128 [R178+0x2200], R160 ;  /* 0x002200a0b2007388 */ /* 0x0007e20000000c00 */
[----:B------:R-:W-:Y:S01]  /*69e0*/  IMAD R40, R78, R44, RZ ;  /* 0x0000002c4e287224 */ /* 0x000fe200078e02ff */
[----:B------:R-:W-:Y:S01]  /*69f0*/  I2IP.S8.S32.SAT R168, R33, R32, R168 ;  /* 0x0000002021a87239 */ /* 0x000fe200000014a8 */
[-C--:B------:R-:W-:Y:S01]  /*6a00*/  IMAD R38, R85, R80.reuse, R38 ;  /* 0x0000005055267224 */ /* 0x080fe200078e0226 */
[----:B------:R-:W-:Y:S01]  /*6a10*/  SHF.L.U32 R112, R94, 0x8, RZ ;  /* 0x000000085e707819 */ /* 0x000fe200000006ff */
[-C--:B------:R-:W-:Y:S01]  /*6a20*/  IMAD R43, R93, R80.reuse, R43 ;  /* 0x000000505d2b7224 */ /* 0x080fe200078e022b */
[----:B------:R-:W-:Y:S01]  /*6a30*/  SHF.R.S32.HI R82, RZ, 0x18, R115 ;  /* 0x00000018ff527819 */ /* 0x000fe20000011473 */
[C---:B------:R-:W-:Y:S01]  /*6a40*/  IMAD R41, R78.reuse, R45, RZ ;  /* 0x0000002d4e297224 */ /* 0x040fe200078e02ff */
[----:B------:R-:W-:Y:S01]  /*6a50*/  MOV R83, R111 ;  /* 0x0000006f00537202 */ /* 0x000fe20000000f00 */
[----:B------:R-:W-:Y:S01]  /*6a60*/  IMAD R40, R81, R80, R40 ;  /* 0x0000005051287224 */ /* 0x000fe200078e0228 */
[----:B------:R-:W-:Y:S01]  /*6a70*/  SHF.R.S32.HI R81, RZ, 0x18, R112 ;  /* 0x00000018ff517819 */ /* 0x000fe20000011470 */
[C---:B------:R-:W-:Y:S01]  /*6a80*/  IMAD R42, R78.reuse, R46, RZ ;  /* 0x0000002e4e2a7224 */ /* 0x040fe200078e02ff */
[----:B------:R-:W-:Y:S01]  /*6a90*/  SHF.R.S32.HI R94, RZ, 0x18, R94 ;  /* 0x00000018ff5e7819 */ /* 0x000fe2000001145e */
[----:B------:R-:W-:Y:S01]  /*6aa0*/  IMAD R47, R78, R47, RZ ;  /* 0x0000002f4e2f7224 */ /* 0x000fe200078e02ff */
[----:B------:R-:W-:Y:S01]  /*6ab0*/  I2IP.S8.S32.SAT R169, R43, R38, RZ ;  /* 0x000000262ba97239 */ /* 0x000fe200000014ff */
[----:B------:R-:W-:Y:S01]  /*6ac0*/  IMAD R41, R82, R80, R41 ;  /* 0x0000005052297224 */ /* 0x000fe200078e0229 */
[----:B------:R-:W-:Y:S01]  /*6ad0*/  SHF.L.U32 R109, R95, 0x8, RZ ;  /* 0x000000085f6d7819 */ /* 0x000fe200000006ff */
[C---:B------:R-:W-:Y:S01]  /*6ae0*/  IMAD R44, R78.reuse, R48, RZ ;  /* 0x000000304e2c7224 */ /* 0x040fe200078e02ff */
[----:B------:R-:W-:Y:S01]  /*6af0*/  I2IP.S8.S32.SAT R169, R37, R36, R169 ;  /* 0x0000002425a97239 */ /* 0x000fe200000014a9 */
[----:B------:R-:W-:Y:S01]  /*6b00*/  IMAD R42, R81, R80, R42 ;  /* 0x00000050512a7224 */ /* 0x000fe200078e022a */
[----:B------:R-:W-:Y:S01]  /*6b10*/  SHF.R.S32.HI R82, RZ, 0x18, R110 ;  /* 0x00000018ff527819 */ /* 0x000fe2000001146e */
[----:B------:R-:W-:Y:S01]  /*6b20*/  IMAD R45, R78, R49, RZ ;  /* 0x000000314e2d7224 */ /* 0x000fe200078e02ff */
[----:B------:R-:W-:Y:S01]  /*6b30*/  MOV R81, R116 ;  /* 0x0000007400517202 */ /* 0x000fe20000000f00 */
[----:B------:R-:W-:Y:S01]  /*6b40*/  IMAD R47, R94, R80, R47 ;  /* 0x000000505e2f7224 */ /* 0x000fe200078e022f */
[----:B------:R-:W-:Y:S01]  /*6b50*/  SHF.R.S32.HI R85, RZ, 0x18, R109 ;  /* 0x00000018ff557819 */ /* 0x000fe2000001146d */
[C---:B------:R-:W-:Y:S01]  /*6b60*/  IMAD R46, R78.reuse, R50, RZ ;  /* 0x000000324e2e7224 */ /* 0x040fe200078e02ff */
[----:B------:R-:W-:Y:S01]  /*6b70*/  SHF.R.S32.HI R95, RZ, 0x18, R95 ;  /* 0x00000018ff5f7819 */ /* 0x000fe2000001145f */
[----:B------:R-:W-:Y:S01]  /*6b80*/  IMAD R44, R83, R80, R44 ;  /* 0x00000050532c7224 */ /* 0x000fe200078e022c */
[----:B------:R-:W-:Y:S01]  /*6b90*/  I2IP.S8.S32.SAT R170, R47, R42, RZ ;  /* 0x0000002a2faa7239 */ /* 0x000fe200000014ff */
[----:B------:R-:W-:Y:S01]  /*6ba0*/  IMAD R51, R78, R51, RZ ;  /* 0x000000334e337224 */ /* 0x000fe200078e02ff */
[----:B------:R-:W-:Y:S01]  /*6bb0*/  SHF.L.U32 R113, R96, 0x8, RZ ;  /* 0x0000000860717819 */ /* 0x000fe200000006ff */
[----:B------:R-:W-:Y:S01]  /*6bc0*/  IMAD R45, R82, R80, R45 ;  /* 0x00000050522d7224 */ /* 0x000fe200078e022d */
[----:B------:R-:W-:Y:S01]  /*6bd0*/  I2IP.S8.S32.SAT R170, R41, R40, R170 ;  /* 0x0000002829aa7239 */ /* 0x000fe200000014aa */
[C---:B------:R-:W-:Y:S01]  /*6be0*/  IMAD R48, R78.reuse, R52, RZ ;  /* 0x000000344e307224 */ /* 0x040fe200078e02ff */
[----:B------:R-:W-:Y:S01]  /*6bf0*/  SHF.R.S32.HI R82, RZ, 0x18, R114 ;  /* 0x00000018ff527819 */ /* 0x000fe20000011472 */
[-C--:B------:R-:W-:Y:S01]  /*6c00*/  IMAD R46, R85, R80.reuse, R46 ;  /* 0x00000050552e7224 */ /* 0x080fe200078e022e */
[----:B------:R-:W-:Y:S01]  /*6c10*/  SHF.R.S32.HI R83, RZ, 0x18, R113 ;  /* 0x00000018ff537819 */ /* 0x000fe20000011471 */
[C---:B------:R-:W-:Y:S01]  /*6c20*/  IMAD R49, R78.reuse, R53, RZ ;  /* 0x000000354e317224 */ /* 0x040fe200078e02ff */
[----:B------:R-:W-:Y:S01]  /*6c30*/  SHF.R.S32.HI R96, RZ, 0x18, R97 ;  /* 0x00000018ff607819 */ /* 0x000fe20000011461 */
[----:B------:R-:W-:Y:S01]  /*6c40*/  IMAD R51, R95, R80, R51 ;  /* 0x000000505f337224 */ /* 0x000fe200078e0233 */
[----:B------:R-:W-:Y:S01]  /*6c50*/  SHF.L.U32 R106, R97, 0x8, RZ ;  /* 0x00000008616a7819 */ /* 0x000fe200000006ff */
[C---:B------:R-:W-:Y:S01]  /*6c60*/  IMAD R50, R78.reuse, R54, RZ ;  /* 0x000000364e327224 */ /* 0x040fe200078e02ff */
[----:B------:R-:W-:Y:S01]  /*6c70*/  SHF.R.S32.HI R97, RZ, 0x18, R98 ;  /* 0x00000018ff617819 */ /* 0x000fe20000011462 */
[----:B------:R-:W-:Y:S01]  /*6c80*/  IMAD R48, R81, R80, R48 ;  /* 0x0000005051307224 */ /* 0x000fe200078e0230 */
[----:B------:R-:W-:Y:S01]  /*6c90*/  I2IP.S8.S32.SAT R171, R51, R46, RZ ;  /* 0x0000002e33ab7239 */ /* 0x000fe200000014ff */
[----:B------:R-:W-:Y:S01]  /*6ca0*/  IMAD R55, R78, R55, RZ ;  /* 0x000000374e377224 */ /* 0x000fe200078e02ff */
[----:B------:R-:W-:Y:S01]  /*6cb0*/  SHF.R.S32.HI R98, RZ, 0x18, R99 ;  /* 0x00000018ff627819 */ /* 0x000fe20000011463 */
[----:B------:R-:W-:Y:S01]  /*6cc0*/  IMAD R49, R82, R80, R49 ;  /* 0x0000005052317224 */ /* 0x000fe200078e0231 */
[----:B------:R-:W-:Y:S01]  /*6cd0*/  I2IP.S8.S32.SAT R171, R45, R44, R171 ;  /* 0x0000002c2dab7239 */ /* 0x000fe200000014ab */
[C---:B------:R-:W-:Y:S01]  /*6ce0*/  IMAD R52, R78.reuse, R56, RZ ;  /* 0x000000384e347224 */ /* 0x040fe200078e02ff */
[----:B------:R-:W-:Y:S01]  /*6cf0*/  SHF.R.S32.HI R82, RZ, 0x18, R107 ;  /* 0x00000018ff527819 */ /* 0x000fe2000001146b */
[-C--:B------:R-:W-:Y:S01]  /*6d00*/  IMAD R50, R83, R80.reuse, R50 ;  /* 0x0000005053327224 */ /* 0x080fe200078e0232 */
[----:B------:R-:W-:Y:S01]  /*6d10*/  SHF.R.S32.HI R83, RZ, 0x18, R106 ;  /* 0x00000018ff537819 */ /* 0x000fe2000001146a */
[----:B------:R-:W-:Y:S01]  /*6d20*/  IMAD.MOV.U32 R81, RZ, RZ, R108 ;  /* 0x000000ffff517224 */ /* 0x000fe200078e006c */
[----:B------:R3:W-:Y:S01]  /*6d30*/  STS.128 [R177+0x2200], R168 ;  /* 0x002200a8b1007388 */ /* 0x0007e20000000c00 */
[----:B------:R-:W-:Y:S01]  /*6d40*/  IMAD R53, R78, R57, RZ ;  /* 0x000000394e357224 */ /* 0x000fe200078e02ff */
[----:B------:R-:W-:Y:S01]  /*6d50*/  SHF.L.U32 R100, R99, 0x8, RZ ;  /* 0x0000000863647819 */ /* 0x000fe200000006ff */
[----:B------:R-:W-:Y:S01]  /*6d60*/  IMAD R55, R84, R80, R55 ;  /* 0x0000005054377224 */ /* 0x000fe200078e0237 */
[----:B-1----:R-:W-:Y:S01]  /*6d70*/  IADD3 R187, PT, PT, R76, 0x1, RZ ;  /* 0x000000014cbb7810 */ /* 0x002fe20007ffe0ff */
[C---:B------:R-:W-:Y:S01]  /*6d80*/  IMAD R54, R78.reuse, R58, RZ ;  /* 0x0000003a4e367224 */ /* 0x040fe200078e02ff */
[----:B------:R-:W-:Y:S01]  /*6d90*/  SHF.R.S32.HI R85, RZ, 0x18, R100 ;  /* 0x00000018ff557819 */ /* 0x000fe20000011464 */
[----:B------:R-:W-:Y:S01]  /*6da0*/  IMAD R52, R81, R80, R52 ;  /* 0x0000005051347224 */ /* 0x000fe200078e0234 */
[----:B------:R-:W-:Y:S01]  /*6db0*/  I2IP.S8.S32.SAT R192, R55, R50, RZ ;  /* 0x0000003237c07239 */ /* 0x000fe200000014ff */
[----:B------:R-:W-:Y:S01]  /*6dc0*/  IMAD R59, R78, R59, RZ ;  /* 0x0000003b4e3b7224 */ /* 0x000fe200078e02ff */
[----:B------:R-:W-:Y:S01]  /*6dd0*/  MOV R81, R105 ;  /* 0x0000006900517202 */ /* 0x000fe20000000f00 */
[----:B------:R-:W-:Y:S01]  /*6de0*/  IMAD R53, R82, R80, R53 ;  /* 0x0000005052357224 */ /* 0x000fe200078e0235 */
[----:B------:R-:W-:Y:S01]  /*6df0*/  I2IP.S8.S32.SAT R192, R49, R48, R192 ;  /* 0x0000003031c07239 */ /* 0x000fe200000014c0 */
[----:B------:R-:W-:Y:S01]  /*6e00*/  IMAD R56, R78, R60, RZ ;  /* 0x0000003c4e387224 */ /* 0x000fe200078e02ff */
[----:B------:R-:W-:Y:S01]  /*6e10*/  SHF.R.S32.HI R82, RZ, 0x18, R104 ;  /* 0x00000018ff527819 */ /* 0x000fe20000011468 */
[----:B------:R-:W-:Y:S01]  /*6e20*/  IMAD R54, R83, R80, R54 ;  /* 0x0000005053367224 */ /* 0x000fe200078e0236 */
[----:B------:R-:W-:Y:S01]  /*6e30*/  MOV R83, R102 ;  /* 0x0000006600537202 */ /* 0x000fe20000000f00 */
[-C--:B------:R-:W-:Y:S02]  /*6e40*/  IMAD R59, R96, R80.reuse, R59 ;  /* 0x00000050603b7224 */ /* 0x080fe400078e023b */
[C---:B------:R-:W-:Y:S02]  /*6e50*/  IMAD R57, R78.reuse, R61, RZ ;  /* 0x0000003d4e397224 */ /* 0x040fe400078e02ff */
[----:B------:R-:W-:Y:S01]  /*6e60*/  IMAD R56, R81, R80, R56 ;  /* 0x0000005051387224 */ /* 0x000fe200078e0238 */
[----:B------:R-:W-:Y:S01]  /*6e70*/  SHF.R.S32.HI R81, RZ, 0x18, R103 ;  /* 0x00000018ff517819 */ /* 0x000fe20000011467 */
[C---:B------:R-:W-:Y:S01]  /*6e80*/  IMAD R58, R78.reuse, R62, RZ ;  /* 0x0000003e4e3a7224 */ /* 0x040fe200078e02ff */
[----:B------:R-:W-:Y:S01]  /*6e90*/  I2IP.S8.S32.SAT R193, R59, R54, RZ ;  /* 0x000000363bc17239 */ /* 0x000fe200000014ff */
[----:B------:R-:W-:Y:S02]  /*6ea0*/  IMAD R63, R78, R63, RZ ;  /* 0x0000003f4e3f7224 */ /* 0x000fe400078e02ff */
[----:B------:R-:W-:Y:S01]  /*6eb0*/  IMAD R57, R82, R80, R57 ;  /* 0x0000005052397224 */ /* 0x000fe200078e0239 */
[----:B------:R-:W-:Y:S01]  /*6ec0*/  SHF.R.S32.HI R82, RZ, 0x18, R101 ;  /* 0x00000018ff527819 */ /* 0x000fe20000011465 */
[C---:B------:R-:W-:Y:S01]  /*6ed0*/  IMAD R60, R78.reuse, R64, RZ ;  /* 0x000000404e3c7224 */ /* 0x040fe200078e02ff */
[----:B------:R-:W-:Y:S01]  /*6ee0*/  I2IP.S8.S32.SAT R193, R53, R52, R193 ;  /* 0x0000003435c17239 */ /* 0x000fe200000014c1 */
[-C--:B------:R-:W-:Y:S02]  /*6ef0*/  IMAD R58, R81, R80.reuse, R58 ;  /* 0x00000050513a7224 */ /* 0x080fe400078e023a */
[C---:B------:R-:W-:Y:S02]  /*6f00*/  IMAD R61, R78.reuse, R65, RZ ;  /* 0x000000414e3d7224 */ /* 0x040fe400078e02ff */
[-C--:B------:R-:W-:Y:S02]  /*6f10*/  IMAD R63, R97, R80.reuse, R63 ;  /* 0x00000050613f7224 */ /* 0x080fe400078e023f */
[----:B------:R-:W-:Y:S02]  /*6f20*/  IMAD R60, R83, R80, R60 ;  /* 0x00000050533c7224 */ /* 0x000fe400078e023c */
[----:B------:R-:W-:Y:S01]  /*6f30*/  IMAD R62, R78, R66, RZ ;  /* 0x000000424e3e7224 */ /* 0x000fe200078e02ff */
[----:B------:R-:W-:Y:S01]  /*6f40*/  I2IP.S8.S32.SAT R194, R63, R58, RZ ;  /* 0x0000003a3fc27239 */ /* 0x000fe200000014ff */
[----:B------:R-:W-:Y:S02]  /*6f50*/  IMAD R61, R82, R80, R61 ;  /* 0x00000050523d7224 */ /* 0x000fe400078e023d */
[----:B------:R-:W-:Y:S01]  /*6f60*/  IMAD R67, R78, R67, RZ ;  /* 0x000000434e437224 */ /* 0x000fe200078e02ff */
[----:B------:R-:W-:Y:S01]  /*6f70*/  I2IP.S8.S32.SAT R194, R57, R56, R194 ;  /* 0x0000003839c27239 */ /* 0x000fe200000014c2 */
[-C--:B------:R-:W-:Y:S02]  /*6f80*/  IMAD R62, R85, R80.reuse, R62 ;  /* 0x00000050553e7224 */ /* 0x080fe400078e023e */
[----:B------:R-:W-:Y:S05]  /*6f90*/  IMAD R67, R98, R80, R67 ;  /* 0x0000005062437224 */ /* 0x000fea00078e0243 */
[----:B------:R-:W-:Y:S04]  /*6fa0*/  I2IP.S8.S32.SAT R189, R67, R62, RZ ;  /* 0x0000003e43bd7239 */ /* 0x000fe800000014ff */
[----:B------:R-:W-:Y:S05]  /*6fb0*/  I2IP.S8.S32.SAT R195, R61, R60, R189 ;  /* 0x0000003c3dc37239 */ /* 0x000fea00000014bd */
[----:B------:R3:W-:Y:S01]  /*6fc0*/  STS.128 [R176+0x2200], R192 ;  /* 0x002200c0b0007388 */ /* 0x0007e20000000c00 */
[----:B------:R-:W-:Y:S01]  /*6fd0*/  @!PT LDS RZ, [RZ] ;  /* 0x00000000fffff984 */ /* 0x000fe20000000800 */
[----:B------:R-:W-:Y:S01]  /*6fe0*/  @!PT LDS RZ, [RZ] ;  /* 0x00000000fffff984 */ /* 0x000fe20000000800 */
[----:B------:R-:W-:Y:S01]  /*6ff0*/  @!PT LDS RZ, [RZ] ;  /* 0x00000000fffff984 */ /* 0x000fe20000000800 */
[----:B------:R-:W-:Y:S01]  /*7000*/  @!PT LDS RZ, [RZ] ;  /* 0x00000000fffff984 */ /* 0x000fe20000000800 */
[----:B------:R1:W-:Y:S07]  /*7010*/  MEMBAR.ALL.CTA ;  /* 0x0000000000007992 */ /* 0x0003ee0000008000 */
[----:B-1----:R-:W1:Y:S02]  /*7020*/  FENCE.VIEW.ASYNC.S ;  /* 0x00000000000073c6 */ /* 0x002e640000000000 */
[----:B-1----:R-:W-:Y:S06]  /*7030*/  BAR.SYNC.DEFER_BLOCKING 0x1, 0x80 ;  /* 0x0042000000007b1d */ /* 0x002fec0000010000 */
[----:B------:R-:W-:Y:S05]  /*7040*/  @P0 BRA `(.L_x_111) ;  /* 0x0000000000340947 */ /* 0x000fea0003800000 */
[----:B------:R-:W-:Y:S01]  /*7050*/  UIADD3 UR12, UPT, UPT, UR43, 0x2200, URZ ;  /* 0x000022002b0c7890 */ /* 0x000fe2000fffe0ff */
[----:B------:R-:W-:Y:S01]  /*7060*/  R2UR UR9, R166 ;  /* 0x00000000a60972ca */ /* 0x000fe200000e0000 */
[----:B------:R-:W-:Y:S01]  /*7070*/  UIADD3 UR10, UP0, UPT, UR46, 0x680, URZ ;  /* 0x000006802e0a7890 */ /* 0x000fe2000ff1e0ff */
[----:B------:R-:W-:Y:S01]  /*7080*/  R2UR UR8, R165 ;  /* 0x00000000a50872ca */ /* 0x000fe200000e0000 */
[----:B------:R-:W-:Y:S02]  /*7090*/  UMOV UR7, UR36 ;  /* 0x0000002400077c82 */ /* 0x000fe40008000000 */
[----:B------:R-:W-:Y:S01]  /*70a0*/  IMAD.U32 R185, RZ, RZ, UR12 ;  /* 0x0000000cffb97e24 */ /* 0x000fe2000f8e00ff */
[----:B------:R-:W-:Y:S04]  /*70b0*/  UIADD3.X UR11, UPT, UPT, URZ, UR47, URZ, UP0, !UPT ;  /* 0x0000002fff0b7290 */ /* 0x000fe800087fe4ff */
[----:B------:R-:W-:Y:S03]  /*70c0*/  R2UR UR4, R185 ;  /* 0x00000000b90472ca */ /* 0x000fe600000e0000 */
[----:B------:R-:W-:Y:S02]  /*70d0*/  USHF.L.U32 UR5, UR9, 0x6, URZ ;  /* 0x0000000609057899 */ /* 0x000fe400080006ff */
[----:B------:R-:W-:Y:S09]  /*70e0*/  USHF.L.U32 UR6, UR8, 0x7, URZ ;  /* 0x0000000708067899 */ /* 0x000ff200080006ff */
[----:B------:R1:W-:Y:S01]  /*70f0*/  UTMASTG.3D [UR4], [UR10] ;  /* 0x000000040a0073b5 */ /* 0x0003e20008010000 */
[----:B------:R0:W-:Y:S01]  /*7100*/  UTMACMDFLUSH ;  /* 0x00000000000079b7 */ /* 0x0001e20000000000 */
[----:B-1----:R-:W-:Y:S04]  /*7110*/  DEPBAR.LE SB0, 0x0 ;  /* 0x000080000000791a */ /* 0x002fe80000000000 */
.L_x_111:
[----:B------:R-:W-:Y:S05]  /*7120*/  BSYNC.RECONVERGENT B0 ;  /* 0x0000000000007941 */ /* 0x000fea0003800200 */
.L_x_110:
[----:B------:R-:W-:Y:S01]  /*7130*/  BAR.SYNC.DEFER_BLOCKING 0x1, 0x80 ;  /* 0x0042000000007b1d */ /* 0x000fe20000010000 */
[----:B------:R-:W-:Y:S01]  /*7140*/  ISETP.NE.AND P2, PT, R186, RZ, PT ;  /* 0x000000ffba00720c */ /* 0x000fe20003f45270 */
[----:B------:R-:W-:Y:S01]  /*7150*/  IMAD.IADD R166, R75, 0x1, R145 ;  /* 0x000000014ba67824 */ /* 0x000fe200078e0291 */
[----:B------:R-:W-:Y:S01]  /*7160*/  ISETP.NE.AND P0, PT, R188, 0x2, PT ;  /* 0x00000002bc00780c */ /* 0x000fe20003f05270 */
[----:B------:R-:W-:Y:S01]  /*7170*/  IMAD.IADD R165, R77, 0x1, R164 ;  /* 0x000000014da57824 */ /* 0x000fe200078e02a4 */
[----:B------:R-:W-:Y:S02]  /*7180*/  ISETP.NE.AND P1, PT, R187, 0x4, PT ;  /* 0x00000004bb00780c */ /* 0x000fe40003f25270 */
[----:B------:R-:W-:Y:S02]  /*7190*/  SEL R0, RZ, 0x1, P0 ;  /* 0x00000001ff007807 */ /* 0x000fe40000000000 */
[----:B------:R-:W-:Y:S02]  /*71a0*/  SEL R3, RZ, 0x1, P1 ;  /* 0x00000001ff037807 */ /* 0x000fe40000800000 */
[----:B------:R-:W-:Y:S02]  /*71b0*/  LOP3.LUT R183, R183, R0, RZ, 0x3c, !PT ;  /* 0x00000000b7b77212 */ /* 0x000fe400078e3cff */
[----:B------:R-:W-:Y:S02]  /*71c0*/  LOP3.LUT R184, R184, R3, RZ, 0x3c, !PT ;  /* 0x00000003b8b87212 */ /* 0x000fe400078e3cff */
[----:B------:R-:W-:Y:S02]  /*71d0*/  @P2 R2UR UR36, R181 ;  /* 0x00000000b52422ca */ /* 0x000fe400000e0000 */
[----:B------:R-:W-:Y:S02]  /*71e0*/  SEL R188, R188, RZ, P0 ;  /* 0x000000ffbcbc7207 */ /* 0x000fe40000000000 */
[----:B------:R-:W-:Y:S01]  /*71f0*/  SEL R76, R187, RZ, P1 ;  /* 0x000000ffbb4c7207 */ /* 0x000fe20000800000 */
[----:B------:R-:W-:Y:S10]  /*7200*/  @P2 BRA `(.L_x_112) ;  /* 0xffffffdc00382947 */ /* 0x000ff4000383ffff */
[----:B------:R-:W-:Y:S05]  /*7210*/  EXIT ;  /* 0x000000000000794d */ /* 0x000fea0003800000 */
.L_x_24:
[----:B--2---:R2:W4:Y:S02]  /*7220*/  SYNCS.PHASECHK.TRANS64.TRYWAIT P0, [R3+URZ+0xd0], R2 ;  /* 0x0000d002030075a7 */ /* 0x00452400080011ff */
[----:B----4-:R-:W-:Y:S05]  /*7230*/  @!P0 NANOSLEEP.SYNCS 0x989680 ;  /* 0x009896800000895d */ /* 0x010fea0003900000 */
[----:B------:R-:W4:Y:S02]  /*7240*/  @!P0 SYNCS.PHASECHK.TRANS64 P0, [R3+URZ+0xd0], R2 ;  /* 0x0000d002030085a7 */ /* 0x000f2400080010ff */
[----:B----4-:R-:W-:Y:S05]  /*7250*/  @!P0 BRA `(.L_x_24) ;  /* 0xfffffffc00f08947 */ /* 0x010fea000383ffff */
[----:B------:R-:W-:Y:S05]  /*7260*/  BRA `(.L_x_113) ;  /* 0xffffffa400507947 */ /* 0x000fea000383ffff */
.L_x_27:
[----:B-1----:R-:W-:-:S07]  /*7270*/  MOV R2, UR33 ;  /* 0x0000002100027c02 */ /* 0x002fce0008000f00 */
.L_x_114:
[----:B-1----:R1:W2:Y:S02]  /*7280*/  SYNCS.PHASECHK.TRANS64.TRYWAIT P0, [R2+URZ+0x20], R5 ;  /* 0x00002005020075a7 */ /* 0x0022a400080011ff */
[----:B--2---:R-:W-:Y:S05]  /*7290*/  @!P0 NANOSLEEP.SYNCS 0x989680 ;  /* 0x009896800000895d */ /* 0x004fea0003900000 */
[----:B------:R-:W2:Y:S02]  /*72a0*/  @!P0 SYNCS.PHASECHK.TRANS64 P0, [R2+URZ+0x20], R5 ;  /* 0x00002005020085a7 */ /* 0x000ea400080010ff */
[----:B--2---:R-:W-:Y:S05]  /*72b0*/  @!P0 BRA `(.L_x_114) ;  /* 0xfffffffc00f08947 */ /* 0x004fea000383ffff */
[----:B------:R-:W-:Y:S05]  /*72c0*/  BRA `(.L_x_26) ;  /* 0xffffffa400b87947 */ /* 0x000fea000383ffff */
.L_x_34:
[----:B-1----:R-:W-:-:S07]  /*72d0*/  MOV R2, UR17 ;  /* 0x0000001100027c02 */ /* 0x002fce0008000f00 */
.L_x_115:
[----:B-1----:R1:W2:Y:S02]  /*72e0*/  SYNCS.PHASECHK.TRANS64.TRYWAIT P0, [R2+URZ+0x20], R5 ;  /* 0x00002005020075a7 */ /* 0x0022a400080011ff */
[----:B--2---:R-:W-:Y:S05]  /*72f0*/  @!P0 NANOSLEEP.SYNCS 0x989680 ;  /* 0x009896800000895d */ /* 0x004fea0003900000 */
[----:B------:R-:W2:Y:S02]  /*7300*/  @!P0 SYNCS.PHASECHK.TRANS64 P0, [R2+URZ+0x20], R5 ;  /* 0x00002005020085a7 */ /* 0x000ea400080010ff */
[----:B--2---:R-:W-:Y:S05]  /*7310*/  @!P0 BRA `(.L_x_115) ;  /* 0xfffffffc00f08947 */ /* 0x004fea000383ffff */
[----:B------:R-:W-:Y:S05]  /*7320*/  BRA `(.L_x_33) ;  /* 0xffffffa800747947 */ /* 0x000fea000383ffff */
.L_x_39:
[----:B-1----:R1:W2:Y:S02]  /*7330*/  SYNCS.PHASECHK.TRANS64.TRYWAIT P0, [R2+URZ+0x60], R3 ;  /* 0x00006003020075a7 */ /* 0x0022a400080011ff */
[----:B--2---:R-:W-:Y:S05]  /*7340*/  @!P0 NANOSLEEP.SYNCS 0x989680 ;  /* 0x009896800000895d */ /* 0x004fea0003900000 */
[----:B------:R-:W2:Y:S02]  /*7350*/  @!P0 SYNCS.PHASECHK.TRANS64 P0, [R2+URZ+0x60], R3 ;  /* 0x00006003020085a7 */ /* 0x000ea400080010ff */
[----:B--2---:R-:W-:Y:S05]  /*7360*/  @!P0 BRA `(.L_x_39) ;  /* 0xfffffffc00f08947 */ /* 0x004fea000383ffff */
[----:B------:R-:W-:Y:S05]  /*7370*/  BRA `(.L_x_116) ;  /* 0xffffffac00187947 */ /* 0x000fea000383ffff */
.L_x_43:
[----:B---3--:R-:W-:-:S07]  /*7380*/  MOV R0, UR5 ;  /* 0x0000000500007c02 */ /* 0x008fce0008000f00 */
.L_x_117:
[----:B-1----:R1:W2:Y:S02]  /*7390*/  SYNCS.PHASECHK.TRANS64.TRYWAIT P0, [R0+URZ], R3 ;  /* 0x00000003000075a7 */ /* 0x0022a400080011ff */
[----:B--2---:R-:W-:Y:S05]  /*73a0*/  @!P0 NANOSLEEP.SYNCS 0x989680 ;  /* 0x009896800000895d */ /* 0x004fea0003900000 */
[----:B------:R-:W2:Y:S02]  /*73b0*/  @!P0 SYNCS.PHASECHK.TRANS64 P0, [R0+URZ], R3 ;  /* 0x00000003000085a7 */ /* 0x000ea400080010ff */
[----:B--2---:R-:W-:Y:S05]  /*73c0*/  @!P0 BRA `(.L_x_117) ;  /* 0xfffffffc00f08947 */ /* 0x004fea000383ffff */
[----:B------:R-:W-:Y:S05]  /*73d0*/  BRA `(.L_x_118) ;  /* 0xffffffb000887947 */ /* 0x000fea000383ffff */
.L_x_44:
[----:B---3--:R-:W-:-:S07]  /*73e0*/  MOV R0, UR5 ;  /* 0x0000000500007c02 */ /* 0x008fce0008000f00 */
.L_x_119:
[----:B-1----:R1:W2:Y:S02]  /*73f0*/  SYNCS.PHASECHK.TRANS64.TRYWAIT P0, [R0+URZ], R3 ;  /* 0x00000003000075a7 */ /* 0x0022a400080011ff */
[----:B--2---:R-:W-:Y:S05]  /*7400*/  @!P0 NANOSLEEP.SYNCS 0x989680 ;  /* 0x009896800000895d */ /* 0x004fea0003900000 */
[----:B------:R-:W2:Y:S02]  /*7410*/  @!P0 SYNCS.PHASECHK.TRANS64 P0, [R0+URZ], R3 ;  /* 0x00000003000085a7 */ /* 0x000ea400080010ff */
[----:B--2---:R-:W-:Y:S05]  /*7420*/  @!P0 BRA `(.L_x_119) ;  /* 0xfffffffc00f08947 */ /* 0x004fea000383ffff */
[----:B------:R-:W-:Y:S05]  /*7430*/  BRA `(.L_x_120) ;  /* 0xffffffb000947947 */ /* 0x000fea000383ffff */
.L_x_45:
[----:B---3--:R-:W-:-:S07]  /*7440*/  MOV R0, UR5 ;  /* 0x0000000500007c02 */ /* 0x008fce0008000f00 */
.L_x_121:
[----:B-1----:R1:W2:Y:S02]  /*7450*/  SYNCS.PHASECHK.TRANS64.TRYWAIT P0, [R0+URZ], R3 ;  /* 0x00000003000075a7 */ /* 0x0022a400080011ff */
[----:B--2---:R-:W-:Y:S05]  /*7460*/  @!P0 NANOSLEEP.SYNCS 0x989680 ;  /* 0x009896800000895d */ /* 0x004fea0003900000 */
[----:B------:R-:W2:Y:S02]  /*7470*/  @!P0 SYNCS.PHASECHK.TRANS64 P0, [R0+URZ], R3 ;  /* 0x00000003000085a7 */ /* 0x000ea400080010ff */
[----:B--2---:R-:W-:Y:S05]  /*7480*/  @!P0 BRA `(.L_x_121) ;  /* 0xfffffffc00f08947 */ /* 0x004fea000383ffff */
[----:B------:R-:W-:Y:S05]  /*7490*/  BRA `(.L_x_122) ;  /* 0xffffffb000a07947 */ /* 0x000fea000383ffff */
.L_x_48:
[----:B-1----:R1:W2:Y:S02]  /*74a0*/  SYNCS.PHASECHK.TRANS64.TRYWAIT P0, [R0+URZ+0xc0], R5 ;  /* 0x0000c005000075a7 */ /* 0x0022a400080011ff */
[----:B--2---:R-:W-:Y:S05]  /*74b0*/  @!P0 NANOSLEEP.SYNCS 0x989680 ;  /* 0x009896800000895d */ /* 0x004fea0003900000 */
[----:B------:R-:W2:Y:S02]  /*74c0*/  @!P0 SYNCS.PHASECHK.TRANS64 P0, [R0+URZ+0xc0], R5 ;  /* 0x0000c005000085a7 */ /* 0x000ea400080010ff */
[----:B--2---:R-:W-:Y:S05]  /*74d0*/  @!P0 BRA `(.L_x_48) ;  /* 0xfffffffc00f08947 */ /* 0x004fea000383ffff */
[----:B------:R-:W-:Y:S05]  /*74e0*/  BRA `(.L_x_123) ;  /* 0xffffffb400007947 */ /* 0x000fea000383ffff */
.L_x_49:
[----:B------:R-:W-:-:S07]  /*74f0*/  MOV R0, UR5 ;  /* 0x0000000500007c02 */ /* 0x000fce0008000f00 */
.L_x_124:
[----:B-1----:R1:W2:Y:S02]  /*7500*/  SYNCS.PHASECHK.TRANS64.TRYWAIT P0, [R0+URZ+0x70], R7 ;  /* 0x00007007000075a7 */ /* 0x0022a400080011ff */
[----:B--2---:R-:W-:Y:S05]  /*7510*/  @!P0 NANOSLEEP.SYNCS 0x989680 ;  /* 0x009896800000895d */ /* 0x004fea0003900000 */
[----:B------:R-:W2:Y:S02]  /*7520*/  @!P0 SYNCS.PHASECHK.TRANS64 P0, [R0+URZ+0x70], R7 ;  /* 0x00007007000085a7 */ /* 0x000ea400080010ff */
[----:B--2---:R-:W-:Y:S05]  /*7530*/  @!P0 BRA `(.L_x_124) ;  /* 0xfffffffc00f08947 */ /* 0x004fea000383ffff */
[----:B------:R-:W-:Y:S05]  /*7540*/  BRA `(.L_x_125) ;  /* 0xffffffb400107947 */ /* 0x000fea000383ffff */
.L_x_50:
[----:B-1----:R1:W2:Y:S02]  /*7550*/  SYNCS.PHASECHK.TRANS64.TRYWAIT P1, [R0+URZ+0x60], R5 ;  /* 0x00006005000075a7 */ /* 0x0022a400080211ff */
[----:B--2---:R-:W-:Y:S05]  /*7560*/  @!P1 NANOSLEEP.SYNCS 0x989680 ;  /* 0x009896800000995d */ /* 0x004fea0003900000 */
[----:B------:R-:W2:Y:S02]  /*7570*/  @!P1 SYNCS.PHASECHK.TRANS64 P1, [R0+URZ+0x60], R5 ;  /* 0x00006005000095a7 */ /* 0x000ea400080210ff */
[----:B--2---:R-:W-:Y:S05]  /*7580*/  @!P1 BRA `(.L_x_50) ;  /* 0xfffffffc00f09947 */ /* 0x004fea000383ffff */
[----:B------:R-:W-:Y:S05]  /*7590*/  BRA `(.L_x_126) ;  /* 0xffffffb400407947 */ /* 0x000fea000383ffff */
.L_x_53:
[----:B------:R-:W-:-:S07]  /*75a0*/  MOV R0, UR5 ;  /* 0x0000000500007c02 */ /* 0x000fce0008000f00 */
.L_x_127:
[----:B-1----:R1:W2:Y:S02]  /*75b0*/  SYNCS.PHASECHK.TRANS64.TRYWAIT P0, [R0+URZ+0x70], R3 ;  /* 0x00007003000075a7 */ /* 0x0022a400080011ff */
[----:B--2---:R-:W-:Y:S05]  /*75c0*/  @!P0 NANOSLEEP.SYNCS 0x989680 ;  /* 0x009896800000895d */ /* 0x004fea0003900000 */
[----:B------:R-:W2:Y:S02]  /*75d0*/  @!P0 SYNCS.PHASECHK.TRANS64 P0, [R0+URZ+0x70], R3 ;  /* 0x00007003000085a7 */ /* 0x000ea400080010ff */
[----:B--2---:R-:W-:Y:S05]  /*75e0*/  @!P0 BRA `(.L_x_127) ;  /* 0xfffffffc00f08947 */ /* 0x004fea000383ffff */
[----:B------:R-:W-:Y:S05]  /*75f0*/  BRA `(.L_x_52) ;  /* 0xffffffb400947947 */ /* 0x000fea000383ffff */
.L_x_62:
[----:B-1----:R-:W-:-:S04]  /*7600*/  MOV R4, UR6 ;  /* 0x0000000600047c02 */ /* 0x002fc80008000f00 */
[----:B------:R1:W2:Y:S03]  /*7610*/  SYNCS.PHASECHK.TRANS64.TRYWAIT P0, [R4+URZ+0x8], R5 ;  /* 0x00000805040075a7 */ /* 0x0002a600080011ff */
[----:B--2---:R-:W-:Y:S05]  /*7620*/  @!P0 NANOSLEEP.SYNCS 0x989680 ;  /* 0x009896800000895d */ /* 0x004fea0003900000 */
[----:B------:R-:W2:Y:S02]  /*7630*/  @!P0 SYNCS.PHASECHK.TRANS64 P0, [R4+URZ+0x8], R5 ;  /* 0x00000805040085a7 */ /* 0x000ea400080010ff */
[----:B--2---:R-:W-:Y:S05]  /*7640*/  @!P0 BRA `(.L_x_62) ;  /* 0xfffffffc00ec8947 */ /* 0x004fea000383ffff */
[----:B------:R-:W-:Y:S05]  /*7650*/  BRA `(.L_x_61) ;  /* 0xffffffb800487947 */ /* 0x000fea000383ffff */
.L_x_64:
[----:B------:R-:W-:Y:S01]  /*7660*/  BSSY B0, `(.L_x_128) ;  /* 0x0000006000007945 */ /* 0x000fe20003800000 */
[----:B------:R-:W-:-:S07]  /*7670*/  MOV R15, 0xffffffff ;  /* 0xffffffff000f7802 */ /* 0x000fce0000000f00 */
[----:B-1---5:R-:W-:Y:S05]  /*7680*/  WARPSYNC.COLLECTIVE R15, `(.L_x_129) ;  /* 0x000000000f0c7348 */ /* 0x022fea0003c00000 */
[----:B------:R-:W-:Y:S02]  /*7690*/  ELECT P6, UR79, PT ;  /* 0x00000000004f782f */ /* 0x000fe400038c0000 */
[----:B------:R-:W-:Y:S01]  /*76a0*/  MOV R14, UR79 ;  /* 0x0000004f000e7c02 */ /* 0x000fe20008000f00 */
[----:B-1---5:R-:W-:Y:S10]  /*76b0*/  ENDCOLLECTIVE ;  /* 0x000000000000791b */ /* 0x022ff40003800000 */
.L_x_129:
[----:B------:R-:W-:Y:S05]  /*76c0*/  BSYNC B0 ;  /* 0x0000000000007941 */ /* 0x000fea0003800000 */
.L_x_128:
[----:B------:R-:W-:Y:S05]  /*76d0*/  BRA `(.L_x_130) ;  /* 0xffffffb800787947 */ /* 0x000fea000383ffff */
.L_x_66:
[----:B-1----:R-:W-:-:S04]  /*76e0*/  MOV R2, UR6 ;  /* 0x0000000600027c02 */ /* 0x002fc80008000f00 */
[----:B------:R1:W2:Y:S03]  /*76f0*/  SYNCS.PHASECHK.TRANS64.TRYWAIT P0, [R2+URZ+0x8], R3 ;  /* 0x00000803020075a7 */ /* 0x0002a600080011ff */
[----:B--2---:R-:W-:Y:S05]  /*7700*/  @!P0 NANOSLEEP.SYNCS 0x989680 ;  /* 0x009896800000895d */ /* 0x004fea0003900000 */
[----:B------:R-:W2:Y:S02]  /*7710*/  @!P0 SYNCS.PHASECHK.TRANS64 P0, [R2+URZ+0x8], R3 ;  /* 0x00000803020085a7 */ /* 0x000ea400080010ff */
[----:B--2---:R-:W-:Y:S05]  /*7720*/  @!P0 BRA `(.L_x_66) ;  /* 0xfffffffc00ec8947 */ /* 0x004fea000383ffff */
[----:B------:R-:W-:Y:S05]  /*7730*/  BRA `(.L_x_65) ;  /* 0xffffffb8007c7947 */ /* 0x000fea000383ffff */
.L_x_67:
[----:B-1----:R1:W2:Y:S02]  /*7740*/  SYNCS.PHASECHK.TRANS64.TRYWAIT P0, [R0+URZ+0x60], R5 ;  /* 0x00006005000075a7 */ /* 0x0022a400080011ff */
[----:B--2---:R-:W-:Y:S05]  /*7750*/  @!P0 NANOSLEEP.SYNCS 0x989680 ;  /* 0x009896800000895d */ /* 0x004fea0003900000 */
[----:B------:R-:W2:Y:S02]  /*7760*/  @!P0 SYNCS.PHASECHK.TRANS64 P0, [R0+URZ+0x60], R5 ;  /* 0x00006005000085a7 */ /* 0x000ea400080010ff */
[----:B--2---:R-:W-:Y:S05]  /*7770*/  @!P0 BRA `(.L_x_67) ;  /* 0xfffffffc00f08947 */ /* 0x004fea000383ffff */
[----:B------:R-:W-:Y:S05]  /*7780*/  BRA `(.L_x_131) ;  /* 0xffffffbc00687947 */ /* 0x000fea000383ffff */
.L_x_69:
[----:B------:R-:W-:-:S07]  /*7790*/  MOV R0, UR9 ;  /* 0x0000000900007c02 */ /* 0x000fce0008000f00 */
.L_x_132:
[----:B-1----:R1:W2:Y:S02]  /*77a0*/  SYNCS.PHASECHK.TRANS64.TRYWAIT P0, [R0+URZ+0xa0], R5 ;  /* 0x0000a005000075a7 */ /* 0x0022a400080011ff */
[----:B--2---:R-:W-:Y:S05]  /*77b0*/  @!P0 NANOSLEEP.SYNCS 0x989680 ;  /* 0x009896800000895d */ /* 0x004fea0003900000 */
[----:B------:R-:W2:Y:S02]  /*77c0*/  @!P0 SYNCS.PHASECHK.TRANS64 P0, [R0+URZ+0xa0], R5 ;  /* 0x0000a005000085a7 */ /* 0x000ea400080010ff */
[----:B--2---:R-:W-:Y:S05]  /*77d0*/  @!P0 BRA `(.L_x_132) ;  /* 0xfffffffc00f08947 */ /* 0x004fea000383ffff */
[----:B------:R-:W-:Y:S05]  /*77e0*/  BRA `(.L_x_133) ;  /* 0xffffffbc00b47947 */ /* 0x000fea000383ffff */
.L_x_72:
[----:B------:R-:W-:Y:S07]  /*77f0*/  MOV R0, UR8 ;  /* 0x0000000800007c02 */ /* 0x000fee0008000f00 */
.L_x_134:
[----:B-1----:R1:W2:Y:S02]  /*7800*/  SYNCS.PHASECHK.TRANS64.TRYWAIT P0, [R0+URZ], R5 ;  /* 0x00000005000075a7 */ /* 0x0022a400080011ff */
[----:B--2---:R-:W-:Y:S05]  /*7810*/  @!P0 NANOSLEEP.SYNCS 0x989680 ;  /* 0x009896800000895d */ /* 0x004fea0003900000 */
[----:B------:R-:W2:Y:S02]  /*7820*/  @!P0 SYNCS.PHASECHK.TRANS64 P0, [R0+URZ], R5 ;  /* 0x00000005000085a7 */ /* 0x000ea400080010ff */
[----:B--2---:R-:W-:Y:S05]  /*7830*/  @!P0 BRA `(.L_x_134) ;  /* 0xfffffffc00f08947 */ /* 0x004fea000383ffff */
[----:B------:R-:W-:Y:S05]  /*7840*/  BRA `(.L_x_71) ;  /* 0xffffffbc00c87947 */ /* 0x000fea000383ffff */
.L_x_76:
[----:B-1----:R-:W-:-:S07]  /*7850*/  MOV R0, UR8 ;  /* 0x0000000800007c02 */ /* 0x002fce0008000f00 */
.L_x_135:
[----:B-1----:R1:W2:Y:S02]  /*7860*/  SYNCS.PHASECHK.TRANS64.TRYWAIT P0, [R0+URZ], R3 ;  /* 0x00000003000075a7 */ /* 0x0022a400080011ff */
[----:B--2---:R-:W-:Y:S05]  /*7870*/  @!P0 NANOSLEEP.SYNCS 0x989680 ;  /* 0x009896800000895d */ /* 0x004fea0003900000 */
[----:B------:R-:W2:Y:S02]  /*7880*/  @!P0 SYNCS.PHASECHK.TRANS64 P0, [R0+URZ], R3 ;  /* 0x00000003000085a7 */ /* 0x000ea400080010ff */
[----:B--2---:R-:W-:Y:S05]  /*7890*/  @!P0 BRA `(.L_x_135) ;  /* 0xfffffffc00f08947 */ /* 0x004fea000383ffff */
[----:B------:R-:W-:Y:S05]  /*78a0*/  BRA `(.L_x_136) ;  /* 0xffffffc000bc7947 */ /* 0x000fea000383ffff */
.L_x_77:
[----:B------:R-:W-:-:S07]  /*78b0*/  MOV R0, UR8 ;  /* 0x0000000800007c02 */ /* 0x000fce0008000f00 */
.L_x_137:
[----:B-1----:R1:W2:Y:S02]  /*78c0*/  SYNCS.PHASECHK.TRANS64.TRYWAIT P0, [R0+URZ], R3 ;  /* 0x00000003000075a7 */ /* 0x0022a400080011ff */
[----:B--2---:R-:W-:Y:S05]  /*78d0*/  @!P0 NANOSLEEP.SYNCS 0x989680 ;  /* 0x009896800000895d */ /* 0x004fea0003900000 */
[----:B------:R-:W2:Y:S02]  /*78e0*/  @!P0 SYNCS.PHASECHK.TRANS64 P0, [R0+URZ], R3 ;  /* 0x00000003000085a7 */ /* 0x000ea400080010ff */
[----:B--2---:R-:W-:Y:S05]  /*78f0*/  @!P0 BRA `(.L_x_137) ;  /* 0xfffffffc00f08947 */ /* 0x004fea000383ffff */
[----:B------:R-:W-:Y:S05]  /*7900*/  BRA `(.L_x_138) ;  /* 0xffffffc000c87947 */ /* 0x000fea000383ffff */
.L_x_78:
[----:B------:R-:W-:-:S07]  /*7910*/  MOV R0, UR8 ;  /* 0x0000000800007c02 */ /* 0x000fce0008000f00 */
.L_x_139:
[----:B-1----:R1:W2:Y:S02]  /*7920*/  SYNCS.PHASECHK.TRANS64.TRYWAIT P0, [R0+URZ], R3 ;  /* 0x00000003000075a7 */ /* 0x0022a400080011ff */
[----:B--2---:R-:W-:Y:S05]  /*7930*/  @!P0 NANOSLEEP.SYNCS 0x989680 ;  /* 0x009896800000895d */ /* 0x004fea0003900000 */
[----:B------:R-:W2:Y:S02]  /*7940*/  @!P0 SYNCS.PHASECHK.TRANS64 P0, [R0+URZ], R3 ;  /* 0x00000003000085a7 */ /* 0x000ea400080010ff */
[----:B--2---:R-:W-:Y:S05]  /*7950*/  @!P0 BRA `(.L_x_139) ;  /* 0xfffffffc00f08947 */ /* 0x004fea000383ffff */
[----:B------:R-:W-:Y:S05]  /*7960*/  BRA `(.L_x_140) ;  /* 0xffffffc000d47947 */ /* 0x000fea000383ffff */
.L_x_81:
[----:B------:R-:W-:-:S07]  /*7970*/  MOV R0, UR7 ;  /* 0x0000000700007c02 */ /* 0x000fce0008000f00 */
.L_x_141:
[----:B-1----:R1:W2:Y:S02]  /*7980*/  SYNCS.PHASECHK.TRANS64.TRYWAIT P1, [R0+URZ+0xe0], R3 ;  /* 0x0000e003000075a7 */ /* 0x0022a400080211ff */
[----:B--2---:R-:W-:Y:S05]  /*7990*/  @!P1 NANOSLEEP.SYNCS 0x989680 ;  /* 0x009896800000995d */ /* 0x004fea0003900000 */
[----:B------:R-:W2:Y:S02]  /*79a0*/  @!P1 SYNCS.PHASECHK.TRANS64 P1, [R0+URZ+0xe0], R3 ;  /* 0x0000e003000095a7 */ /* 0x000ea400080210ff */
[----:B--2---:R-:W-:Y:S05]  /*79b0*/  @!P1 BRA `(.L_x_141) ;  /* 0xfffffffc00f09947 */ /* 0x004fea000383ffff */
[----:B------:R-:W-:Y:S05]  /*79c0*/  BRA `(.L_x_142) ;  /* 0xffffffc400207947 */ /* 0x000fea000383ffff */
.L_x_86:
[----:B--2---:R2:W4:Y:S02]  /*79d0*/  SYNCS.PHASECHK.TRANS64.TRYWAIT P0, [R0+URZ+0x60], R3 ;  /* 0x00006003000075a7 */ /* 0x00452400080011ff */
[----:B----4-:R-:W-:Y:S05]  /*79e0*/  @!P0 NANOSLEEP.SYNCS 0x989680 ;  /* 0x009896800000895d */ /* 0x010fea0003900000 */
[----:B------:R-:W4:Y:S02]  /*79f0*/  @!P0 SYNCS.PHASECHK.TRANS64 P0, [R0+URZ+0x60], R3 ;  /* 0x00006003000085a7 */ /* 0x000f2400080010ff */
[----:B----4-:R-:W-:Y:S05]  /*7a00*/  @!P0 BRA `(.L_x_86) ;  /* 0xfffffffc00f08947 */ /* 0x010fea000383ffff */
[----:B------:R-:W-:Y:S05]  /*7a10*/  BRA `(.L_x_143) ;  /* 0xffffffc800247947 */ /* 0x000fea000383ffff */
.L_x_89:
[----:B------:R-:W-:Y:S07]  /*7a20*/  MOV R0, UR6 ;  /* 0x0000000600007c02 */ /* 0x000fee0008000f00 */
.L_x_144:
[----:B--2---:R2:W4:Y:S02]  /*7a30*/  SYNCS.PHASECHK.TRANS64.TRYWAIT P0, [R0+URZ+0x58], R3 ;  /* 0x00005803000075a7 */ /* 0x00452400080011ff */
[----:B----4-:R-:W-:Y:S05]  /*7a40*/  @!P0 NANOSLEEP.SYNCS 0x989680 ;  /* 0x009896800000895d */ /* 0x010fea0003900000 */
[----:B------:R-:W4:Y:S02]  /*7a50*/  @!P0 SYNCS.PHASECHK.TRANS64 P0, [R0+URZ+0x58], R3 ;  /* 0x00005803000085a7 */ /* 0x000f2400080010ff */
[----:B----4-:R-:W-:Y:S05]  /*7a60*/  @!P0 BRA `(.L_x_144) ;  /* 0xfffffffc00f08947 */ /* 0x010fea000383ffff */
[----:B------:R-:W-:Y:S05]  /*7a70*/  BRA `(.L_x_88) ;  /* 0xffffffcc00107947 */ /* 0x000fea000383ffff */
.L_x_92:
[----:B------:R-:W-:Y:S07]  /*7a80*/  MOV R3, UR6 ;  /* 0x0000000600037c02 */ /* 0x000fee0008000f00 */
.L_x_145:
[----:B-1----:R1:W2:Y:S02]  /*7a90*/  SYNCS.PHASECHK.TRANS64.TRYWAIT P2, [R3+URZ+0x48], R26 ;  /* 0x0000481a030075a7 */ /* 0x0022a400080411ff */
[----:B--2---:R-:W-:Y:S05]  /*7aa0*/  @!P2 NANOSLEEP.SYNCS 0x989680 ;  /* 0x009896800000a95d */ /* 0x004fea0003900000 */
[----:B------:R-:W2:Y:S02]  /*7ab0*/  @!P2 SYNCS.PHASECHK.TRANS64 P2, [R3+URZ+0x48], R26 ;  /* 0x0000481a0300a5a7 */ /* 0x000ea400080410ff */
[----:B--2---:R-:W-:Y:S05]  /*7ac0*/  @!P2 BRA `(.L_x_145) ;  /* 0xfffffffc00f0a947 */ /* 0x004fea000383ffff */
[----:B------:R-:W-:Y:S05]  /*7ad0*/  BRA `(.L_x_146) ;  /* 0xffffffcc00a47947 */ /* 0x000fea000383ffff */
.L_x_95:
[----:B--2---:R2:W3:Y:S02]  /*7ae0*/  SYNCS.PHASECHK.TRANS64.TRYWAIT P0, [R0+URZ+0x60], R3 ;  /* 0x00006003000075a7 */ /* 0x0044e400080011ff */
[----:B---3--:R-:W-:Y:S05]  /*7af0*/  @!P0 NANOSLEEP.SYNCS 0x989680 ;  /* 0x009896800000895d */ /* 0x008fea0003900000 */
[----:B------:R-:W3:Y:S02]  /*7b00*/  @!P0 SYNCS.PHASECHK.TRANS64 P0, [R0+URZ+0x60], R3 ;  /* 0x00006003000085a7 */ /* 0x000ee400080010ff */
[----:B---3--:R-:W-:Y:S05]  /*7b10*/  @!P0 BRA `(.L_x_95) ;  /* 0xfffffffc00f08947 */ /* 0x008fea000383ffff */
[----:B------:R-:W-:Y:S05]  /*7b20*/  BRA `(.L_x_147) ;  /* 0xffffffd400047947 */ /* 0x000fea000383ffff */
.L_x_106:
[----:B-1----:R-:W-:Y:S04]  /*7b30*/  MOV R0, UR43 ;  /* 0x0000002b00007c02 */ /* 0x002fe80008000f00 */
[----:B------:R1:W2:Y:S03]  /*7b40*/  SYNCS.PHASECHK.TRANS64.TRYWAIT P1, [R0+URZ+0x40], R3 ;  /* 0x00004003000075a7 */ /* 0x0002a600080211ff */
[----:B--2---:R-:W-:Y:S05]  /*7b50*/  @!P1 NANOSLEEP.SYNCS 0x989680 ;  /* 0x009896800000995d */ /* 0x004fea0003900000 */
[----:B------:R-:W2:Y:S02]  /*7b60*/  @!P1 SYNCS.PHASECHK.TRANS64 P1, [R0+URZ+0x40], R3 ;  /* 0x00004003000095a7 */ /* 0x000ea400080210ff */
[----:B--2---:R-:W-:Y:S05]  /*7b70*/  @!P1 BRA `(.L_x_106) ;  /* 0xfffffffc00ec9947 */ /* 0x004fea000383ffff */
[----:B------:R-:W-:Y:S05]  /*7b80*/  BRA `(.L_x_105) ;  /* 0xffffffe000007947 */ /* 0x000fea000383ffff */
.L_x_108:
[----:B------:R1:W1:Y:S02]  /*7b90*/  SYNCS.PHASECHK.TRANS64.TRYWAIT P1, [R187+URZ+0x80], R2 ;  /* 0x00008002bb0075a7 */ /* 0x00026400080211ff */
[----:B-1----:R-:W-:Y:S05]  /*7ba0*/  @!P1 NANOSLEEP.SYNCS 0x989680 ;  /* 0x009896800000995d */ /* 0x002fea0003900000 */
[----:B------:R-:W1:Y:S02]  /*7bb0*/  @!P1 SYNCS.PHASECHK.TRANS64 P1, [R187+URZ+0x80], R2 ;  /* 0x00008002bb0095a7 */ /* 0x000e6400080210ff */
[----:B-1----:R-:W-:Y:S05]  /*7bc0*/  @!P1 BRA `(.L_x_108) ;  /* 0xfffffffc00f09947 */ /* 0x002fea000383ffff */
[----:B------:R-:W-:Y:S05]  /*7bd0*/  BRA `(.L_x_107) ;  /* 0xffffffe000447947 */ /* 0x000fea000383ffff */
        .weak           $__internal_0_$__cuda_sm10x_tcgen05_guardrail_trap_col_being_dealloced_not_returned_by_alloc
        .type           $__internal_0_$__cuda_sm10x_tcgen05_guardrail_trap_col_being_dealloced_not_returned_by_alloc,@function
        .size           $__internal_0_$__cuda_sm10x_tcgen05_guardrail_trap_col_being_dealloced_not_returned_by_alloc,($__internal_1_$__cuda_sm10x_tcgen05_guardrail_trap_phase_invalid_during_alloc - $__internal_0_$__cuda_sm10x_tcgen05_guardrail_trap_col_being_dealloced_not_returned_by_alloc)
$__internal_0_$__cuda_sm10x_tcgen05_guardrail_trap_col_being_dealloced_not_returned_by_alloc:
[----:B------:R-:W-:Y:S05]  /*7be0*/  BPT.TRAP 0x1 ;  /* 0x000000040000795c */ /* 0x000fea0000300000 */
[----:B------:R-:W-:-:S04]  /*7bf0*/  HFMA2 R3, -RZ, RZ, 0, 0 ;  /* 0x00000000ff037431 */ /* 0x000fc800000001ff */
[----:B------:R-:W-:Y:S05]  /*7c00*/  RET.REL.NODEC R2 `(_ZN7cutlass13device_kernelINS_4gemm6kernel13GemmUniversalIN4cute5tupleIJiiiiEEENS1_10collective13CollectiveMmaINS1_35MainloopSm100TmaUmmaWarpSpecializedILi4ELi2ELi4ENS5_IJNS4_1CILi2EEENSA_ILi1EEESC_EEEEENS5_IJNSA_ILi256EEENSA_ILi64EEENSA_ILi128EEEEEEaNS5_IJlSC_lEEEaSJ_NS4_8TiledMMAINS4_8MMA_AtomIJNS4_21SM100_MMA_S8_2x1SM_SSIaaiLi256ELi64ELNS4_4UMMA5MajorE0ELSO_0ELNSN_8SaturateE0EEEEEENS4_6LayoutINS5_IJSC_SC_SC_EEENS5_IJNSA_ILi0EEESU_SU_EEEEENS5_IJNS4_10UnderscoreESX_SX_EEEEENS4_18SM100_TMA_2SM_LOADENS4_14ComposedLayoutINS4_7SwizzleILi3ELi4ELi3EEENS4_18smem_ptr_flag_bitsILi8EEENSS_INS5_IJNSA_ILi8EEESH_EEENS5_IJSH_SC_EEEEEEEvNS4_8identityES10_S1A_vS1B_EENS_8epilogue10collective18CollectiveEpilogueINS1D_23Sm100TmaWarpSpecializedILi1ELi1ELi64ELb0ELb0EEEJNS5_IJSH_SG_SH_EEENS5_IJNSS_ISH_SC_EENSS_ISG_SC_EEEEEaSJ_aSJ_NS1D_6fusion15FusionCallbacksIS1H_NS1M_17LinearCombinationIaiaiLNS_15FloatRoundStyleE2EEES1I_S1L_JEEENS4_5SM1004TMEM4LOAD26SM100_TMEM_LOAD_32dp32b64xENS4_13SM90_TMA_LOADENS11_INS12_ILi2ELi4ELi3EEES15_NSS_INS5_IJS16_SG_EEENS5_IJSG_SC_EEEEEEENS4_39AutoVectorizingCopyWithAssumedAlignmentILi128EEENS4_14SM90_TMA_STOREES21_S23_S23_EEEvvEEEEvNT_6ParamsE) ;  /* 0xffffff8002fc7950 */ /* 0x000fea0003c3ffff */
        .weak           $__internal_1_$__cuda_sm10x_tcgen05_guardrail_trap_phase_invalid_during_alloc
        .type           $__internal_1_$__cuda_sm10x_tcgen05_guardrail_trap_phase_invalid_during_alloc,@function
        .size           $__internal_1_$__cuda_sm10x_tcgen05_guardrail_trap_phase_invalid_during_alloc,($__internal_2_$__cuda_sm10x_tcgen05_guardrail_trap_unallocated_columns_being_dealloced - $__internal_1_$__cuda_sm10x_tcgen05_guardrail_trap_phase_invalid_during_alloc)
$__internal_1_$__cuda_sm10x_tcgen05_guardrail_trap_phase_invalid_during_alloc:
[----:B------:R-:W-:Y:S05]  /*7c10*/  BPT.TRAP 0x1 ;  /* 0x000000040000795c */ /* 0x000fea0000300000 */
[----:B------:R-:W-:-:S04]  /*7c20*/  MOV R3, 0x0 ;  /* 0x0000000000037802 */ /* 0x000fc80000000f00 */
[----:B------:R-:W-:Y:S05]  /*7c30*/  RET.REL.NODEC R2 `(_ZN7cutlass13device_kernelINS_4gemm6kernel13GemmUniversalIN4cute5tupleIJiiiiEEENS1_10collective13CollectiveMmaINS1_35MainloopSm100TmaUmmaWarpSpecializedILi4ELi2ELi4ENS5_IJNS4_1CILi2EEENSA_ILi1EEESC_EEEEENS5_IJNSA_ILi256EEENSA_ILi64EEENSA_ILi128EEEEEEaNS5_IJlSC_lEEEaSJ_NS4_8TiledMMAINS4_8MMA_AtomIJNS4_21SM100_MMA_S8_2x1SM_SSIaaiLi256ELi64ELNS4_4UMMA5MajorE0ELSO_0ELNSN_8SaturateE0EEEEEENS4_6LayoutINS5_IJSC_SC_SC_EEENS5_IJNSA_ILi0EEESU_SU_EEEEENS5_IJNS4_10UnderscoreESX_SX_EEEEENS4_18SM100_TMA_2SM_LOADENS4_14ComposedLayoutINS4_7SwizzleILi3ELi4ELi3EEENS4_18smem_ptr_flag_bitsILi8EEENSS_INS5_IJNSA_ILi8EEESH_EEENS5_IJSH_SC_EEEEEEEvNS4_8identityES10_S1A_vS1B_EENS_8epilogue10collective18CollectiveEpilogueINS1D_23Sm100TmaWarpSpecializedILi1ELi1ELi64ELb0ELb0EEEJNS5_IJSH_SG_SH_EEENS5_IJNSS_ISH_SC_EENSS_ISG_SC_EEEEEaSJ_aSJ_NS1D_6fusion15FusionCallbacksIS1H_NS1M_17LinearCombinationIaiaiLNS_15FloatRoundStyleE2EEES1I_S1L_JEEENS4_5SM1004TMEM4LOAD26SM100_TMEM_LOAD_32dp32b64xENS4_13SM90_TMA_LOADENS11_INS12_ILi2ELi4ELi3EEES15_NSS_INS5_IJS16_SG_EEENS5_IJSG_SC_EEEEEEENS4_39AutoVectorizingCopyWithAssumedAlignmentILi128EEENS4_14SM90_TMA_STOREES21_S23_S23_EEEvvEEEEvNT_6ParamsE) ;  /* 0xffffff8002f07950 */ /* 0x000fea0003c3ffff */
        .weak           $__internal_2_$__cuda_sm10x_tcgen05_guardrail_trap_unallocated_columns_being_dealloced
        .type           $__internal_2_$__cuda_sm10x_tcgen05_guardrail_trap_unallocated_columns_being_dealloced,@function
        .size           $__internal_2_$__cuda_sm10x_tcgen05_guardrail_trap_unallocated_columns_being_dealloced,(.L_x_149 - $__internal_2_$__cuda_sm10x_tcgen05_guardrail_trap_unallocated_columns_being_dealloced)
$__internal_2_$__cuda_sm10x_tcgen05_guardrail_trap_unallocated_columns_being_dealloced:
[----:B------:R-:W-:Y:S05]  /*7c40*/  BPT.TRAP 0x1 ;  /* 0x000000040000795c */ /* 0x000fea0000300000 */
[----:B------:R-:W-:-:S04]  /*7c50*/  HFMA2 R3, -RZ, RZ, 0, 0 ;  /* 0x00000000ff037431 */ /* 0x000fc800000001ff */
[----:B------:R-:W-:Y:S05]  /*7c60*/  RET.REL.NODEC R2 `(_ZN7cutlass13device_kernelINS_4gemm6kernel13GemmUniversalIN4cute5tupleIJiiiiEEENS1_10collective13CollectiveMmaINS1_35MainloopSm100TmaUmmaWarpSpecializedILi4ELi2ELi4ENS5_IJNS4_1CILi2EEENSA_ILi1EEESC_EEEEENS5_IJNSA_ILi256EEENSA_ILi64EEENSA_ILi128EEEEEEaNS5_IJlSC_lEEEaSJ_NS4_8TiledMMAINS4_8MMA_AtomIJNS4_21SM100_MMA_S8_2x1SM_SSIaaiLi256ELi64ELNS4_4UMMA5MajorE0ELSO_0ELNSN_8SaturateE0EEEEEENS4_6LayoutINS5_IJSC_SC_SC_EEENS5_IJNSA_ILi0EEESU_SU_EEEEENS5_IJNS4_10UnderscoreESX_SX_EEEEENS4_18SM100_TMA_2SM_LOADENS4_14ComposedLayoutINS4_7SwizzleILi3ELi4ELi3EEENS4_18smem_ptr_flag_bitsILi8EEENSS_INS5_IJNSA_ILi8EEESH_EEENS5_IJSH_SC_EEEEEEEvNS4_8identityES10_S1A_vS1B_EENS_8epilogue10collective18CollectiveEpilogueINS1D_23Sm100TmaWarpSpecializedILi1ELi1ELi64ELb0ELb0EEEJNS5_IJSH_SG_SH_EEENS5_IJNSS_ISH_SC_EENSS_ISG_SC_EEEEEaSJ_aSJ_NS1D_6fusion15FusionCallbacksIS1H_NS1M_17LinearCombinationIaiaiLNS_15FloatRoundStyleE2EEES1I_S1L_JEEENS4_5SM1004TMEM4LOAD26SM100_TMEM_LOAD_32dp32b64xENS4_13SM90_TMA_LOADENS11_INS12_ILi2ELi4ELi3EEES15_NSS_INS5_IJS16_SG_EEENS5_IJSG_SC_EEEEEEENS4_39AutoVectorizingCopyWithAssumedAlignmentILi128EEENS4_14SM90_TMA_STOREES21_S23_S23_EEEvvEEEEvNT_6ParamsE) ;  /* 0xffffff8002e47950 */ /* 0x000fea0003c3ffff */
.L_x_148:
[----:B------:R-:W-:-:S00]  /*7c70*/  BRA `(.L_x_148) ;  /* 0xfffffffc00fc7947 */ /* 0x000fc0000383ffff */
[----:B------:R-:W-:-:S00]  /*7c80*/  NOP ;  /* 0x0000000000007918 */ /* 0x000fc00000000000 */
[----:B------:R-:W-:-:S00]  /*7c90*/  NOP ;  /* 0x0000000000007918 */ /* 0x000fc00000000000 */
[----:B------:R-:W-:-:S00]  /*7ca0*/  NOP ;  /* 0x0000000000007918 */ /* 0x000fc00000000000 */
[----:B------:R-:W-:-:S00]  /*7cb0*/  NOP ;  /* 0x0000000000007918 */ /* 0x000fc00000000000 */
[----:B------:R-:W-:-:S00]  /*7cc0*/  NOP ;  /* 0x0000000000007918 */ /* 0x000fc00000000000 */
[----:B------:R-:W-:-:S00]  /*7cd0*/  NOP ;  /* 0x0000000000007918 */ /* 0x000fc00000000000 */
[----:B------:R-:W-:-:S00]  /*7ce0*/  NOP ;  /* 0x0000000000007918 */ /* 0x000fc00000000000 */
[----:B------:R-:W-:-:S00]  /*7cf0*/  NOP ;  /* 0x0000000000007918 */ /* 0x000fc00000000000 */
.L_x_149:


//--------------------- .nv.global.init           --------------------------
	.section	.nv.global.init,"aw",@progbits
.nv.global.init:
	.type		$str$27,@object
	.size		$str$27,($str$28 - $str$27)
$str$27:
        /*0000*/ 	.byte	0x28, 0x61, 0x64, 0x64, 0x72, 0x65, 0x73, 0x73, 0x20, 0x26, 0x20, 0x6d, 0x61, 0x73, 0x6b, 0x29
        /*0010*/ 	.byte	0x20, 0x3d, 0x3d, 0x20, 0x30, 0x00
	.type		$str$28,@object
	.size		$str$28,($str$26 - $str$28)
$str$28:
        /*0016*/ 	.byte	0x2f, 0x74, 0x6d, 0x70, 0x2f, 0x63, 0x75, 0x74, 0x6c, 0x61, 0x73, 0x73, 0x5f, 0x73, 0x77, 0x65
        /*0026*/ 	.byte	0x65, 0x70, 0x5f, 0x73, 0x72, 0x63, 0x2f, 0x69, 0x6e, 0x63, 0x6c, 0x75, 0x64, 0x65, 0x2f, 0x63
        /*0036*/ 	.byte	0x75, 0x74, 0x65, 0x2f, 0x70, 0x6f, 0x69, 0x6e, 0x74, 0x65, 0x72, 0x5f, 0x66, 0x6c, 0x61, 0x67
        /*0046*/ 	.byte	0x67, 0x65, 0x64, 0x2e, 0x68, 0x70, 0x70, 0x00
	.type		$str$26,@object
	.size		$str$26,($str$25 - $str$26)
$str$26:
        /*004e*/ 	.byte	0x2f, 0x74, 0x6d, 0x70, 0x2f, 0x63, 0x75, 0x74, 0x6c, 0x61, 0x73, 0x73, 0x5f, 0x73, 0x77, 0x65
        /*005e*/ 	.byte	0x65, 0x70, 0x5f, 0x73, 0x72, 0x63, 0x2f, 0x69, 0x6e, 0x63, 0x6c, 0x75, 0x64, 0x65, 0x2f, 0x63
        /*006e*/ 	.byte	0x75, 0x74, 0x65, 0x2f, 0x61, 0x74, 0x6f, 0x6d, 0x2f, 0x63, 0x6f, 0x70, 0x79, 0x5f, 0x74, 0x72
        /*007e*/ 	.byte	0x61, 0x69, 0x74, 0x73, 0x5f, 0x73, 0x6d, 0x31, 0x30, 0x30, 0x2e, 0x68, 0x70, 0x70, 0x00
	.type		$str$25,@object
	.size		$str$25,(__unnamed_1 - $str$25)
$str$25:
        /*008d*/ 	.byte	0x28, 0x28, 0x75, 0x69, 0x6e, 0x74, 0x33, 0x32, 0x5f, 0x74, 0x28, 0x74, 0x68, 0x72, 0x65, 0x61
        /*009d*/ 	.byte	0x64, 0x49, 0x64, 0x78, 0x2e, 0x78, 0x29, 0x20, 0x2f, 0x20, 0x33, 0x32, 0x29, 0x20, 0x25, 0x20
        /*00ad*/ 	.byte	0x34, 0x29, 0x20, 0x3d, 0x3d, 0x20, 0x28, 0x28, 0x28, 0x74, 0x6d, 0x65, 0x6d, 0x5f, 0x61, 0x64
        /*00bd*/ 	.byte	0x64, 0x72, 0x20, 0x3e, 0x3e, 0x20, 0x31, 0x36, 0x29, 0x20, 0x2f, 0x20, 0x33, 0x32, 0x29, 0x20
        /*00cd*/ 	.byte	0x25, 0x20, 0x34, 0x29, 0x00
	.type		__unnamed_1,@object
	.size		__unnamed_1,(__unnamed_2 - __unnamed_1)
__unnamed_1:
        /*00d2*/ 	.byte	0x61, 0x75, 0x74, 0x6f, 0x20, 0x63, 0x75, 0x74, 0x65, 0x3a, 0x3a, 0x61, 0x73, 0x5f, 0x70, 0x6f
        /* <DEDUP_REMOVED lines=24> */
        /*0262*/ 	.byte	0x5d, 0x00
	.type		__unnamed_2,@object
	.size		__unnamed_2,(.L_2 - __unnamed_2)
__unnamed_2:
        /* <DEDUP_REMOVED lines=42> */
        /*0504*/ 	.byte	0x43, 0x3c, 0x30, 0x3e, 0x3e, 0x3e, 0x3e, 0x5d, 0x00
.L_2:


//--------------------- .nv.shared._ZN7cutlass13device_kernelINS_4gemm6kernel13GemmUniversalIN4cute5tupleIJiiiiEEENS1_10collective13CollectiveMmaINS1_35MainloopSm100TmaUmmaWarpSpecializedILi4ELi2ELi4ENS5_IJNS4_1CILi2EEENSA_ILi1EEESC_EEEEENS5_IJNSA_ILi256EEENSA_ILi64EEENSA_ILi128EEEEEEaNS5_IJlSC_lEEEaSJ_NS4_8TiledMMAINS4_8MMA_AtomIJNS4_21SM100_MMA_S8_2x1SM_SSIaaiLi256ELi64ELNS4_4UMMA5MajorE0ELSO_0ELNSN_8SaturateE0EEEEEENS4_6LayoutINS5_IJSC_SC_SC_EEENS5_IJNSA_ILi0EEESU_SU_EEEEENS5_IJNS4_10UnderscoreESX_SX_EEEEENS4_18SM100_TMA_2SM_LOADENS4_14ComposedLayoutINS4_7SwizzleILi3ELi4ELi3EEENS4_18smem_ptr_flag_bitsILi8EEENSS_INS5_IJNSA_ILi8EEESH_EEENS5_IJSH_SC_EEEEEEEvNS4_8identityES10_S1A_vS1B_EENS_8epilogue10collective18CollectiveEpilogueINS1D_23Sm100TmaWarpSpecializedILi1ELi1ELi64ELb0ELb0EEEJNS5_IJSH_SG_SH_EEENS5_IJNSS_ISH_SC_EENSS_ISG_SC_EEEEEaSJ_aSJ_NS1D_6fusion15FusionCallbacksIS1H_NS1M_17LinearCombinationIaiaiLNS_15FloatRoundStyleE2EEES1I_S1L_JEEENS4_5SM1004TMEM4LOAD26SM100_TMEM_LOAD_32dp32b64xENS4_13SM90_TMA_LOADENS11_INS12_ILi2ELi4ELi3EEES15_NSS_INS5_IJS16_SG_EEENS5_IJSG_SC_EEEEEEENS4_39AutoVectorizingCopyWithAssumedAlignmentILi128EEENS4_14SM90_TMA_STOREES21_S23_S23_EEEvvEEEEvNT_6ParamsE --------------------------
	.section	.nv.shared._ZN7cutlass13device_kernelINS_4gemm6kernel13GemmUniversalIN4cute5tupleIJiiiiEEENS1_10collective13CollectiveMmaINS1_35MainloopSm100TmaUmmaWarpSpecializedILi4ELi2ELi4ENS5_IJNS4_1CILi2EEENSA_ILi1EEESC_EEEEENS5_IJNSA_ILi256EEENSA_ILi64EEENSA_ILi128EEEEEEaNS5_IJlSC_lEEEaSJ_NS4_8TiledMMAINS4_8MMA_AtomIJNS4_21SM100_MMA_S8_2x1SM_SSIaaiLi256ELi64ELNS4_4UMMA5MajorE0ELSO_0ELNSN_8SaturateE0EEEEEENS4_6LayoutINS5_IJSC_SC_SC_EEENS5_IJNSA_ILi0EEESU_SU_EEEEENS5_IJNS4_10UnderscoreESX_SX_EEEEENS4_18SM100_TMA_2SM_LOADENS4_14ComposedLayoutINS4_7SwizzleILi3ELi4ELi3EEENS4_18smem_ptr_flag_bitsILi8EEENSS_INS5_IJNSA_ILi8EEESH_EEENS5_IJSH_SC_EEEEEEEvNS4_8identityES10_S1A_vS1B_EENS_8epilogue10collective18CollectiveEpilogueINS1D_23Sm100TmaWarpSpecializedILi1ELi1ELi64ELb0ELb0EEEJNS5_IJSH_SG_SH_EEENS5_IJNSS_ISH_SC_EENSS_ISG_SC_EEEEEaSJ_aSJ_NS1D_6fusion15FusionCallbacksIS1H_NS1M_17LinearCombinationIaiaiLNS_15FloatRoundStyleE2EEES1I_S1L_JEEENS4_5SM1004TMEM4LOAD26SM100_TMEM_LOAD_32dp32b64xENS4_13SM90_TMA_LOADENS11_INS12_ILi2ELi4ELi3EEES15_NSS_INS5_IJS16_SG_EEENS5_IJSG_SC_EEEEEEENS4_39AutoVectorizingCopyWithAssumedAlignmentILi128EEENS4_14SM90_TMA_STOREES21_S23_S23_EEEvvEEEEvNT_6ParamsE,"aw",@nobits
	.sectionflags	@""
	.align	16
	.zero		1024


//--------------------- .nv.shared.reserved.0     --------------------------
	.section	.nv.shared.reserved.0,"aw",@nobits
	.weak		__nv_reservedSMEM_offset_0_alias
	.size		__nv_reservedSMEM_offset_0_alias, 0, 64
	.other		__nv_reservedSMEM_offset_0_alias,@"STO_CUDA_RESERVED_SHARED STV_DEFAULT"
__nv_reservedSMEM_offset_0_alias:
	.zero		0
.nv.shared.reserved.0:
	.zero		64
	.weak		__nv_reservedSMEM_tcgen05_partition
	.type		__nv_reservedSMEM_tcgen05_partition,@object
	.size		__nv_reservedSMEM_tcgen05_partition,(.L_0 - __nv_reservedSMEM_tcgen05_partition)
__nv_reservedSMEM_tcgen05_partition:
	.zero		32
.L_0:


//--------------------- .nv.global                --------------------------
	.section	.nv.global,"aw",@nobits
.nv.global:
	.type		_ZN39_INTERNAL_6c68a94c_4_k_cu_308f61a5_97034cute1_E,@object
	.size		_ZN39_INTERNAL_6c68a94c_4_k_cu_308f61a5_97034cute1_E,(_ZN39_INTERNAL_6c68a94c_4_k_cu_308f61a5_97034cuda3std3__45__cpo6cbeginE - _ZN39_INTERNAL_6c68a94c_4_k_cu_308f61a5_97034cute1_E)
_ZN39_INTERNAL_6c68a94c_4_k_cu_308f61a5_97034cute1_E:
	.zero		1
	.type		_ZN39_INTERNAL_6c68a94c_4_k_cu_308f61a5_97034cuda3std3__45__cpo6cbeginE,@object
	.size		_ZN39_INTERNAL_6c68a94c_4_k_cu_308f61a5_97034cuda3std3__45__cpo6cbeginE,(_ZN39_INTERNAL_6c68a94c_4_k_cu_308f61a5_97034cuda3std3__48in_placeE - _ZN39_INTERNAL_6c68a94c_4_k_cu_308f61a5_97034cuda3std3__45__cpo6cbeginE)
_ZN39_INTERNAL_6c68a94c_4_k_cu_308f61a5_97034cuda3std3__45__cpo6cbeginE:
	.zero		1
	.type		_ZN39_INTERNAL_6c68a94c_4_k_cu_308f61a5_97034cuda3std3__48in_placeE,@object
	.size		_ZN39_INTERNAL_6c68a94c_4_k_cu_308f61a5_97034cuda3std3__48in_placeE,(_ZN39_INTERNAL_6c68a94c_4_k_cu_308f61a5_97034cuda3std6ranges3__45__cpo9iter_moveE - _ZN39_INTERNAL_6c68a94c_4_k_cu_308f61a5_97034cuda3std3__48in_placeE)
_ZN39_INTERNAL_6c68a94c_4_k_cu_308f61a5_97034cuda3std3__48in_placeE:
	.zero		1
	.type		_ZN39_INTERNAL_6c68a94c_4_k_cu_308f61a5_97034cuda3std6ranges3__45__cpo9iter_moveE,@object
	.size		_ZN39_INTERNAL_6c68a94c_4_k_cu_308f61a5_97034cuda3std6ranges3__45__cpo9iter_moveE,(_ZN39_INTERNAL_6c68a94c_4_k_cu_308f61a5_97034cuda3std3__45__cpo5beginE - _ZN39_INTERNAL_6c68a94c_4_k_cu_308f61a5_97034cuda3std6ranges3__45__cpo9iter_moveE)
_ZN39_INTERNAL_6c68a94c_4_k_cu_308f61a5_97034cuda3std6ranges3__45__cpo9iter_moveE:
	.zero		1
	.type		_ZN39_INTERNAL_6c68a94c_4_k_cu_308f61a5_97034cuda3std3__45__cpo5beginE,@object
	.size		_ZN39_INTERNAL_6c68a94c_4_k_cu_308f61a5_97034cuda3std3__45__cpo5beginE,(_ZN39_INTERNAL_6c68a94c_4_k_cu_308f61a5_97034cuda3std3__441_GLOBAL__N__6c68a94c_4_k_cu_308f61a5_97036ignoreE - _ZN39_INTERNAL_6c68a94c_4_k_cu_308f61a5_97034cuda3std3__45__cpo5beginE)
_ZN39_INTERNAL_6c68a94c_4_k_cu_308f61a5_97034cuda3std3__45__cpo5beginE:
	.zero		1
	.type		_ZN39_INTERNAL_6c68a94c_4_k_cu_308f61a5_97034cuda3std3__441_GLOBAL__N__6c68a94c_4_k_cu_308f61a5_97036ignoreE,@object
	.size		_ZN39_INTERNAL_6c68a94c_4_k_cu_308f61a5_97034cuda3std3__441_GLOBAL__N__6c68a94c_4_k_cu_308f61a5_97036ignoreE,(_ZN39_INTERNAL_6c68a94c_4_k_cu_308f61a5_97034cute7productE - _ZN39_INTERNAL_6c68a94c_4_k_cu_308f61a5_97034cuda3std3__441_GLOBAL__N__6c68a94c_4_k_cu_308f61a5_97036ignoreE)
_ZN39_INTERNAL_6c68a94c_4_k_cu_308f61a5_97034cuda3std3__441_GLOBAL__N__6c68a94c_4_k_cu_308f61a5_97036ignoreE:
	.zero		1
	.type		_ZN39_INTERNAL_6c68a94c_4_k_cu_308f61a5_97034cute7productE,@object
	.size		_ZN39_INTERNAL_6c68a94c_4_k_cu_308f61a5_97034cute7productE,(_ZN39_INTERNAL_6c68a94c_4_k_cu_308f61a5_97034cuda3std3__45__cpo3endE - _ZN39_INTERNAL_6c68a94c_4_k_cu_308f61a5_97034cute7productE)
_ZN39_INTERNAL_6c68a94c_4_k_cu_308f61a5_97034cute7productE:
	.zero		1
	.type		_ZN39_INTERNAL_6c68a94c_4_k_cu_308f61a5_97034cuda3std3__45__cpo3endE,@object
	.size		_ZN39_INTERNAL_6c68a94c_4_k_cu_308f61a5_97034cuda3std3__45__cpo3endE,(_ZN39_INTERNAL_6c68a94c_4_k_cu_308f61a5_97034cuda3std3__419piecewise_constructE - _ZN39_INTERNAL_6c68a94c_4_k_cu_308f61a5_97034cuda3std3__45__cpo3endE)
_ZN39_INTERNAL_6c68a94c_4_k_cu_308f61a5_97034cuda3std3__45__cpo3endE:
	.zero		1
	.type		_ZN39_INTERNAL_6c68a94c_4_k_cu_308f61a5_97034cuda3std3__419piecewise_constructE,@object
	.size		_ZN39_INTERNAL_6c68a94c_4_k_cu_308f61a5_97034cuda3std3__419piecewise_constructE,(_ZN39_INTERNAL_6c68a94c_4_k_cu_308f61a5_97034cuda3std3__45__cpo4cendE - _ZN39_INTERNAL_6c68a94c_4_k_cu_308f61a5_97034cuda3std3__419piecewise_constructE)
_ZN39_INTERNAL_6c68a94c_4_k_cu_308f61a5_97034cuda3std3__419piecewise_constructE:
	.zero		1
	.type		_ZN39_INTERNAL_6c68a94c_4_k_cu_308f61a5_97034cuda3std3__45__cpo4cendE,@object
	.size		_ZN39_INTERNAL_6c68a94c_4_k_cu_308f61a5_97034cuda3std3__45__cpo4cendE,(_ZN39_INTERNAL_6c68a94c_4_k_cu_308f61a5_97034cuda3std6ranges3__45__cpo4swapE - _ZN39_INTERNAL_6c68a94c_4_k_cu_308f61a5_97034cuda3std3__45__cpo4cendE)
_ZN39_INTERNAL_6c68a94c_4_k_cu_308f61a5_97034cuda3std3__45__cpo4cendE:
	.zero		1
	.type		_ZN39_INTERNAL_6c68a94c_4_k_cu_308f61a5_97034cuda3std6ranges3__45__cpo4swapE,@object
	.size		_ZN39_INTERNAL_6c68a94c_4_k_cu_308f61a5_97034cuda3std6ranges3__45__cpo4swapE,(.L_10 - _ZN39_INTERNAL_6c68a94c_4_k_cu_308f61a5_97034cuda3std6ranges3__45__cpo4swapE)
_ZN39_INTERNAL_6c68a94c_4_k_cu_308f61a5_97034cuda3std6ranges3__45__cpo4swapE:
	.zero		1
.L_10:


//--------------------- .nv.constant0._ZN7cutlass13device_kernelINS_4gemm6kernel13GemmUniversalIN4cute5tupleIJiiiiEEENS1_10collective13CollectiveMmaINS1_35MainloopSm100TmaUmmaWarpSpecializedILi4ELi2ELi4ENS5_IJNS4_1CILi2EEENSA_ILi1EEESC_EEEEENS5_IJNSA_ILi256EEENSA_ILi64EEENSA_ILi128EEEEEEaNS5_IJlSC_lEEEaSJ_NS4_8TiledMMAINS4_8MMA_AtomIJNS4_21SM100_MMA_S8_2x1SM_SSIaaiLi256ELi64ELNS4_4UMMA5MajorE0ELSO_0ELNSN_8SaturateE0EEEEEENS4_6LayoutINS5_IJSC_SC_SC_EEENS5_IJNSA_ILi0EEESU_SU_EEEEENS5_IJNS4_10UnderscoreESX_SX_EEEEENS4_18SM100_TMA_2SM_LOADENS4_14ComposedLayoutINS4_7SwizzleILi3ELi4ELi3EEENS4_18smem_ptr_flag_bitsILi8EEENSS_INS5_IJNSA_ILi8EEESH_EEENS5_IJSH_SC_EEEEEEEvNS4_8identityES10_S1A_vS1B_EENS_8epilogue10collective18CollectiveEpilogueINS1D_23Sm100TmaWarpSpecializedILi1ELi1ELi64ELb0ELb0EEEJNS5_IJSH_SG_SH_EEENS5_IJNSS_ISH_SC_EENSS_ISG_SC_EEEEEaSJ_aSJ_NS1D_6fusion15FusionCallbacksIS1H_NS1M_17LinearCombinationIaiaiLNS_15FloatRoundStyleE2EEES1I_S1L_JEEENS4_5SM1004TMEM4LOAD26SM100_TMEM_LOAD_32dp32b64xENS4_13SM90_TMA_LOADENS11_INS12_ILi2ELi4ELi3EEES15_NSS_INS5_IJS16_SG_EEENS5_IJSG_SC_EEEEEEENS4_39AutoVectorizingCopyWithAssumedAlignmentILi128EEENS4_14SM90_TMA_STOREES21_S23_S23_EEEvvEEEEvNT_6ParamsE --------------------------
	.section	.nv.constant0._ZN7cutlass13device_kernelINS_4gemm6kernel13GemmUniversalIN4cute5tupleIJiiiiEEENS1_10collective13CollectiveMmaINS1_35MainloopSm100TmaUmmaWarpSpecializedILi4ELi2ELi4ENS5_IJNS4_1CILi2EEENSA_ILi1EEESC_EEEEENS5_IJNSA_ILi256EEENSA_ILi64EEENSA_ILi128EEEEEEaNS5_IJlSC_lEEEaSJ_NS4_8TiledMMAINS4_8MMA_AtomIJNS4_21SM100_MMA_S8_2x1SM_SSIaaiLi256ELi64ELNS4_4UMMA5MajorE0ELSO_0ELNSN_8SaturateE0EEEEEENS4_6LayoutINS5_IJSC_SC_SC_EEENS5_IJNSA_ILi0EEESU_SU_EEEEENS5_IJNS4_10UnderscoreESX_SX_EEEEENS4_18SM100_TMA_2SM_LOADENS4_14ComposedLayoutINS4_7SwizzleILi3ELi4ELi3EEENS4_18smem_ptr_flag_bitsILi8EEENSS_INS5_IJNSA_ILi8EEESH_EEENS5_IJSH_SC_EEEEEEEvNS4_8identityES10_S1A_vS1B_EENS_8epilogue10collective18CollectiveEpilogueINS1D_23Sm100TmaWarpSpecializedILi1ELi1ELi64ELb0ELb0EEEJNS5_IJSH_SG_SH_EEENS5_IJNSS_ISH_SC_EENSS_ISG_SC_EEEEEaSJ_aSJ_NS1D_6fusion15FusionCallbacksIS1H_NS1M_17LinearCombinationIaiaiLNS_15FloatRoundStyleE2EEES1I_S1L_JEEENS4_5SM1004TMEM4LOAD26SM100_TMEM_LOAD_32dp32b64xENS4_13SM90_TMA_LOADENS11_INS12_ILi2ELi4ELi3EEES15_NSS_INS5_IJS16_SG_EEENS5_IJSG_SC_EEEEEEENS4_39AutoVectorizingCopyWithAssumedAlignmentILi128EEENS4_14SM90_TMA_STOREES21_S23_S23_EEEvvEEEEvNT_6ParamsE,"a",@progbits
	.sectionflags	@""
	.align	4
.nv.constant0._ZN7cutlass13device_kernelINS_4gemm6kernel13GemmUniversalIN4cute5tupleIJiiiiEEENS1_10collective13CollectiveMmaINS1_35MainloopSm100TmaUmmaWarpSpecializedILi4ELi2ELi4ENS5_IJNS4_1CILi2EEENSA_ILi1EEESC_EEEEENS5_IJNSA_ILi256EEENSA_ILi64EEENSA_ILi128EEEEEEaNS5_IJlSC_lEEEaSJ_NS4_8TiledMMAINS4_8MMA_AtomIJNS4_21SM100_MMA_S8_2x1SM_SSIaaiLi256ELi64ELNS4_4UMMA5MajorE0ELSO_0ELNSN_8SaturateE0EEEEEENS4_6LayoutINS5_IJSC_SC_SC_EEENS5_IJNSA_ILi0EEESU_SU_EEEEENS5_IJNS4_10UnderscoreESX_SX_EEEEENS4_18SM100_TMA_2SM_LOADENS4_14ComposedLayoutINS4_7SwizzleILi3ELi4ELi3EEENS4_18smem_ptr_flag_bitsILi8EEENSS_INS5_IJNSA_ILi8EEESH_EEENS5_IJSH_SC_EEEEEEEvNS4_8identityES10_S1A_vS1B_EENS_8epilogue10collective18CollectiveEpilogueINS1D_23Sm100TmaWarpSpecializedILi1ELi1ELi64ELb0ELb0EEEJNS5_IJSH_SG_SH_EEENS5_IJNSS_ISH_SC_EENSS_ISG_SC_EEEEEaSJ_aSJ_NS1D_6fusion15FusionCallbacksIS1H_NS1M_17LinearCombinationIaiaiLNS_15FloatRoundStyleE2EEES1I_S1L_JEEENS4_5SM1004TMEM4LOAD26SM100_TMEM_LOAD_32dp32b64xENS4_13SM90_TMA_LOADENS11_INS12_ILi2ELi4ELi3EEES15_NSS_INS5_IJS16_SG_EEENS5_IJSG_SC_EEEEEEENS4_39AutoVectorizingCopyWithAssumedAlignmentILi128EEENS4_14SM90_TMA_STOREES21_S23_S23_EEEvvEEEEvNT_6ParamsE:
	.zero		2944


//--------------------- SYMBOLS --------------------------

	.type		.nv.reservedSmem.offset0,@object
	.size		.nv.reservedSmem.offset0,0x4
	.type		.nv.reservedSmem.cap,@object
	.size		.nv.reservedSmem.cap,0x4
	.type		__assertfail,@function
